//
// Generated by NVIDIA NVVM Compiler
//
// Compiler Build ID: CL-36424714
// Cuda compilation tools, release 13.0, V13.0.88
// Based on NVVM 20.0.0
//

.version 9.0
.target sm_100
.address_size 64

	// .globl	_Z4testPjjjPcifP7s_sceneP5s_camS0_i
.extern .func  (.param .b32 func_retval0) vprintf
(
	.param .b64 vprintf_param_0,
	.param .b64 vprintf_param_1
)
;
.global .align 1 .b8 $str[4] = {37, 120, 10};
.global .align 4 .b8 __cudart_i2opi_f[24] = {65, 144, 67, 60, 153, 149, 98, 219, 192, 221, 52, 245, 209, 87, 39, 252, 41, 21, 68, 78, 110, 131, 249, 162};

.visible .entry _Z4testPjjjPcifP7s_sceneP5s_camS0_i(
	.param .u64 .ptr .align 1 _Z4testPjjjPcifP7s_sceneP5s_camS0_i_param_0,
	.param .u32 _Z4testPjjjPcifP7s_sceneP5s_camS0_i_param_1,
	.param .u32 _Z4testPjjjPcifP7s_sceneP5s_camS0_i_param_2,
	.param .u64 .ptr .align 1 _Z4testPjjjPcifP7s_sceneP5s_camS0_i_param_3,
	.param .u32 _Z4testPjjjPcifP7s_sceneP5s_camS0_i_param_4,
	.param .f32 _Z4testPjjjPcifP7s_sceneP5s_camS0_i_param_5,
	.param .u64 .ptr .align 1 _Z4testPjjjPcifP7s_sceneP5s_camS0_i_param_6,
	.param .u64 .ptr .align 1 _Z4testPjjjPcifP7s_sceneP5s_camS0_i_param_7,
	.param .u64 .ptr .align 1 _Z4testPjjjPcifP7s_sceneP5s_camS0_i_param_8,
	.param .u32 _Z4testPjjjPcifP7s_sceneP5s_camS0_i_param_9
)
{
	.local .align 8 .b8 	__local_depot0[32];
	.reg .b64 	%SP;
	.reg .b64 	%SPL;
	.reg .pred 	%p<262>;
	.reg .b32 	%r<1050>;
	.reg .b32 	%f<874>;
	.reg .b64 	%rd<491>;
	.reg .b64 	%fd<79>;

	mov.u64 	%SPL, __local_depot0;
	cvta.local.u64 	%SP, %SPL;
	ld.param.u32 	%r337, [_Z4testPjjjPcifP7s_sceneP5s_camS0_i_param_1];
	ld.param.u64 	%rd186, [_Z4testPjjjPcifP7s_sceneP5s_camS0_i_param_3];
	ld.param.u32 	%r335, [_Z4testPjjjPcifP7s_sceneP5s_camS0_i_param_4];
	ld.param.f32 	%f228, [_Z4testPjjjPcifP7s_sceneP5s_camS0_i_param_5];
	ld.param.u64 	%rd189, [_Z4testPjjjPcifP7s_sceneP5s_camS0_i_param_6];
	ld.param.u64 	%rd187, [_Z4testPjjjPcifP7s_sceneP5s_camS0_i_param_7];
	ld.param.u64 	%rd188, [_Z4testPjjjPcifP7s_sceneP5s_camS0_i_param_8];
	ld.param.u32 	%r336, [_Z4testPjjjPcifP7s_sceneP5s_camS0_i_param_9];
	cvta.to.global.u64 	%rd1, %rd189;
	add.u64 	%rd2, %SPL, 4;
	mov.u32 	%r338, %ctaid.x;
	mov.u32 	%r339, %ntid.x;
	mov.u32 	%r340, %tid.x;
	mad.lo.s32 	%r341, %r338, %r339, %r340;
	mov.u32 	%r342, %ctaid.y;
	mov.u32 	%r343, %ntid.y;
	mov.u32 	%r344, %tid.y;
	mad.lo.s32 	%r345, %r342, %r343, %r344;
	mad.lo.s32 	%r1, %r337, %r345, %r341;
	ld.global.u32 	%r2, [%rd1+8];
	st.global.u64 	[%rd1+112], %rd187;
	st.global.u64 	[%rd1+120], %rd188;
	st.global.f32 	[%rd1+40], %f228;
	st.global.u64 	[%rd1+128], %rd186;
	st.global.u32 	[%rd1+52], %r335;
	st.global.u32 	[%rd1+56], %r336;
	mov.b64 	%rd191, 0;
	st.global.u64 	[%rd1+136], %rd191;
	st.global.u64 	[%rd1+152], %rd191;
	st.global.u64 	[%rd1+144], %rd191;
	st.global.u64 	[%rd1+160], %rd191;
	ld.global.u32 	%r346, [%rd1+44];
	and.b32  	%r347, %r346, 16;
	setp.ne.s32 	%p1, %r347, 0;
	@%p1 bra 	$L__BB0_2;
	ld.global.u32 	%r944, [%rd1+12];
	bra.uni 	$L__BB0_3;
$L__BB0_2:
	ld.global.u32 	%r944, [%rd1+12];
$L__BB0_3:
	cvt.rn.f32.s32 	%f229, %r2;
	cvt.rn.f32.s32 	%f1, %r944;
	div.rn.f32 	%f230, %f229, %f1;
	rem.u32 	%r348, %r1, %r2;
	cvt.rn.f32.s32 	%f231, %r348;
	add.f32 	%f232, %f231, 0f3F000000;
	div.rn.f32 	%f233, %f232, %f229;
	fma.rn.f32 	%f234, %f233, 0f40000000, 0fBF800000;
	mul.f32 	%f2, %f230, %f234;
	ld.global.u32 	%r349, [%rd1+4];
	cvta.to.global.u64 	%rd192, %rd187;
	mul.wide.u32 	%rd193, %r349, 44;
	add.s64 	%rd194, %rd192, %rd193;
	add.s64 	%rd3, %rd194, 28;
	ld.global.f32 	%f235, [%rd194+28];
	mul.f32 	%f236, %f235, 0f3F000000;
	cvt.f64.f32 	%fd2, %f236;
	mul.f64 	%fd3, %fd2, 0d400921FB54442D18;
	div.rn.f64 	%fd4, %fd3, 0d4066800000000000;
	cvt.rn.f32.f64 	%f3, %fd4;
	mul.f32 	%f237, %f3, 0f3F22F983;
	cvt.rni.s32.f32 	%r952, %f237;
	cvt.rn.f32.s32 	%f238, %r952;
	fma.rn.f32 	%f239, %f238, 0fBFC90FDA, %f3;
	fma.rn.f32 	%f240, %f238, 0fB3A22168, %f239;
	fma.rn.f32 	%f819, %f238, 0fA7C234C5, %f240;
	abs.f32 	%f5, %f3;
	setp.ltu.f32 	%p2, %f5, 0f47CE4780;
	mov.u32 	%r948, %r952;
	mov.f32 	%f818, %f819;
	@%p2 bra 	$L__BB0_11;
	setp.neu.f32 	%p3, %f5, 0f7F800000;
	@%p3 bra 	$L__BB0_6;
	mov.f32 	%f243, 0f00000000;
	mul.rn.f32 	%f818, %f3, %f243;
	mov.b32 	%r948, 0;
	bra.uni 	$L__BB0_11;
$L__BB0_6:
	mov.b32 	%r7, %f3;
	shl.b32 	%r351, %r7, 8;
	or.b32  	%r8, %r351, -2147483648;
	mov.b64 	%rd416, 0;
	mov.b32 	%r945, 0;
	mov.u64 	%rd414, __cudart_i2opi_f;
	mov.u64 	%rd415, %rd2;
$L__BB0_7:
	.pragma "nounroll";
	ld.global.nc.u32 	%r352, [%rd414];
	mad.wide.u32 	%rd197, %r352, %r8, %rd416;
	shr.u64 	%rd416, %rd197, 32;
	st.local.u32 	[%rd415], %rd197;
	add.s32 	%r945, %r945, 1;
	add.s64 	%rd415, %rd415, 4;
	add.s64 	%rd414, %rd414, 4;
	setp.ne.s32 	%p4, %r945, 6;
	@%p4 bra 	$L__BB0_7;
	shr.u32 	%r353, %r7, 23;
	st.local.u32 	[%rd2+24], %rd416;
	and.b32  	%r11, %r353, 31;
	and.b32  	%r354, %r353, 224;
	add.s32 	%r355, %r354, -128;
	shr.u32 	%r356, %r355, 5;
	mul.wide.u32 	%rd198, %r356, 4;
	sub.s64 	%rd10, %rd2, %rd198;
	ld.local.u32 	%r946, [%rd10+24];
	ld.local.u32 	%r947, [%rd10+20];
	setp.eq.s32 	%p5, %r11, 0;
	@%p5 bra 	$L__BB0_10;
	shf.l.wrap.b32 	%r946, %r947, %r946, %r11;
	ld.local.u32 	%r357, [%rd10+16];
	shf.l.wrap.b32 	%r947, %r357, %r947, %r11;
$L__BB0_10:
	shr.u32 	%r358, %r946, 30;
	shf.l.wrap.b32 	%r359, %r947, %r946, 2;
	shl.b32 	%r360, %r947, 2;
	shr.u32 	%r361, %r359, 31;
	add.s32 	%r362, %r361, %r358;
	neg.s32 	%r363, %r362;
	setp.lt.s32 	%p6, %r7, 0;
	selp.b32 	%r948, %r363, %r362, %p6;
	xor.b32  	%r364, %r359, %r7;
	shr.s32 	%r365, %r359, 31;
	xor.b32  	%r366, %r365, %r359;
	xor.b32  	%r367, %r365, %r360;
	cvt.u64.u32 	%rd199, %r366;
	shl.b64 	%rd200, %rd199, 32;
	cvt.u64.u32 	%rd201, %r367;
	or.b64  	%rd202, %rd200, %rd201;
	cvt.rn.f64.s64 	%fd5, %rd202;
	mul.f64 	%fd6, %fd5, 0d3BF921FB54442D19;
	cvt.rn.f32.f64 	%f241, %fd6;
	neg.f32 	%f242, %f241;
	setp.lt.s32 	%p7, %r364, 0;
	selp.f32 	%f818, %f242, %f241, %p7;
$L__BB0_11:
	setp.ltu.f32 	%p8, %f5, 0f47CE4780;
	mul.f32 	%f244, %f818, %f818;
	fma.rn.f32 	%f245, %f244, 0f3C190000, 0f3B560000;
	fma.rn.f32 	%f246, %f245, %f244, 0f3CC70000;
	fma.rn.f32 	%f247, %f246, %f244, 0f3D5B0000;
	fma.rn.f32 	%f248, %f247, %f244, 0f3E089438;
	fma.rn.f32 	%f249, %f248, %f244, 0f3EAAAA88;
	mul.rn.f32 	%f250, %f244, %f818;
	fma.rn.f32 	%f251, %f249, %f250, %f818;
	abs.f32 	%f252, %f818;
	setp.eq.f32 	%p9, %f252, 0f3A00B43C;
	selp.f32 	%f253, %f818, %f251, %p9;
	and.b32  	%r369, %r948, 1;
	setp.eq.b32 	%p10, %r369, 1;
	neg.f32 	%f254, %f253;
	rcp.approx.ftz.f32 	%f255, %f254;
	selp.f32 	%f256, %f255, %f253, %p10;
	mul.f32 	%f9, %f2, %f256;
	div.u32 	%r370, %r1, %r2;
	cvt.rn.f32.s32 	%f257, %r370;
	add.f32 	%f258, %f257, 0f3F000000;
	div.rn.f32 	%f259, %f258, %f1;
	add.f32 	%f10, %f259, %f259;
	@%p8 bra 	$L__BB0_19;
	setp.neu.f32 	%p11, %f5, 0f7F800000;
	@%p11 bra 	$L__BB0_14;
	mov.f32 	%f262, 0f00000000;
	mul.rn.f32 	%f819, %f3, %f262;
	mov.b32 	%r952, 0;
	bra.uni 	$L__BB0_19;
$L__BB0_14:
	mov.b32 	%r20, %f3;
	shl.b32 	%r372, %r20, 8;
	or.b32  	%r21, %r372, -2147483648;
	mov.b64 	%rd419, 0;
	mov.b32 	%r949, 0;
	mov.u64 	%rd417, __cudart_i2opi_f;
	mov.u64 	%rd418, %rd2;
$L__BB0_15:
	.pragma "nounroll";
	ld.global.nc.u32 	%r373, [%rd417];
	mad.wide.u32 	%rd205, %r373, %r21, %rd419;
	shr.u64 	%rd419, %rd205, 32;
	st.local.u32 	[%rd418], %rd205;
	add.s32 	%r949, %r949, 1;
	add.s64 	%rd418, %rd418, 4;
	add.s64 	%rd417, %rd417, 4;
	setp.ne.s32 	%p12, %r949, 6;
	@%p12 bra 	$L__BB0_15;
	shr.u32 	%r374, %r20, 23;
	st.local.u32 	[%rd2+24], %rd419;
	and.b32  	%r24, %r374, 31;
	and.b32  	%r375, %r374, 224;
	add.s32 	%r376, %r375, -128;
	shr.u32 	%r377, %r376, 5;
	mul.wide.u32 	%rd206, %r377, 4;
	sub.s64 	%rd17, %rd2, %rd206;
	ld.local.u32 	%r950, [%rd17+24];
	ld.local.u32 	%r951, [%rd17+20];
	setp.eq.s32 	%p13, %r24, 0;
	@%p13 bra 	$L__BB0_18;
	shf.l.wrap.b32 	%r950, %r951, %r950, %r24;
	ld.local.u32 	%r378, [%rd17+16];
	shf.l.wrap.b32 	%r951, %r378, %r951, %r24;
$L__BB0_18:
	shr.u32 	%r379, %r950, 30;
	shf.l.wrap.b32 	%r380, %r951, %r950, 2;
	shl.b32 	%r381, %r951, 2;
	shr.u32 	%r382, %r380, 31;
	add.s32 	%r383, %r382, %r379;
	neg.s32 	%r384, %r383;
	setp.lt.s32 	%p14, %r20, 0;
	selp.b32 	%r952, %r384, %r383, %p14;
	xor.b32  	%r385, %r380, %r20;
	shr.s32 	%r386, %r380, 31;
	xor.b32  	%r387, %r386, %r380;
	xor.b32  	%r388, %r386, %r381;
	cvt.u64.u32 	%rd207, %r387;
	shl.b64 	%rd208, %rd207, 32;
	cvt.u64.u32 	%rd209, %r388;
	or.b64  	%rd210, %rd208, %rd209;
	cvt.rn.f64.s64 	%fd7, %rd210;
	mul.f64 	%fd8, %fd7, 0d3BF921FB54442D19;
	cvt.rn.f32.f64 	%f260, %fd8;
	neg.f32 	%f261, %f260;
	setp.lt.s32 	%p15, %r385, 0;
	selp.f32 	%f819, %f261, %f260, %p15;
$L__BB0_19:
	mul.f32 	%f263, %f819, %f819;
	fma.rn.f32 	%f264, %f263, 0f3C190000, 0f3B560000;
	fma.rn.f32 	%f265, %f264, %f263, 0f3CC70000;
	fma.rn.f32 	%f266, %f265, %f263, 0f3D5B0000;
	fma.rn.f32 	%f267, %f266, %f263, 0f3E089438;
	fma.rn.f32 	%f268, %f267, %f263, 0f3EAAAA88;
	mul.rn.f32 	%f269, %f263, %f819;
	fma.rn.f32 	%f270, %f268, %f269, %f819;
	abs.f32 	%f271, %f819;
	setp.eq.f32 	%p16, %f271, 0f3A00B43C;
	selp.f32 	%f272, %f819, %f270, %p16;
	and.b32  	%r390, %r952, 1;
	setp.eq.b32 	%p17, %r390, 1;
	neg.f32 	%f273, %f272;
	rcp.approx.ftz.f32 	%f274, %f273;
	selp.f32 	%f275, %f274, %f272, %p17;
	mov.f32 	%f276, 0f3F800000;
	sub.f32 	%f277, %f276, %f10;
	mul.f32 	%f14, %f277, %f275;
	ld.global.f32 	%f278, [%rd3+4];
	ld.global.f32 	%f279, [%rd3+8];
	cvt.f64.f32 	%fd9, %f278;
	mul.f64 	%fd10, %fd9, 0d400921FB54442D18;
	div.rn.f64 	%fd11, %fd10, 0d4066800000000000;
	cvt.rn.f32.f64 	%f15, %fd11;
	cvt.f64.f32 	%fd12, %f279;
	mul.f64 	%fd13, %fd12, 0d400921FB54442D18;
	div.rn.f64 	%fd14, %fd13, 0d4066800000000000;
	cvt.rn.f32.f64 	%f16, %fd14;
	mov.f32 	%f280, 0f00000000;
	mul.rn.f32 	%f17, %f280, %f280;
	add.f32 	%f281, %f17, 0f00000000;
	fma.rn.f32 	%f282, %f17, 0f37CBAC00, 0fBAB607ED;
	fma.rn.f32 	%f283, %f282, %f17, 0f3D2AAABB;
	fma.rn.f32 	%f284, %f283, %f17, 0fBEFFFFFF;
	fma.rn.f32 	%f18, %f284, %f281, 0f3F800000;
	mul.f32 	%f285, %f16, 0f3F22F983;
	cvt.rni.s32.f32 	%r1024, %f285;
	cvt.rn.f32.s32 	%f286, %r1024;
	fma.rn.f32 	%f287, %f286, 0fBFC90FDA, %f16;
	fma.rn.f32 	%f288, %f286, 0fB3A22168, %f287;
	fma.rn.f32 	%f837, %f286, 0fA7C234C5, %f288;
	abs.f32 	%f20, %f16;
	setp.ltu.f32 	%p18, %f20, 0f47CE4780;
	mov.u32 	%r956, %r1024;
	mov.f32 	%f820, %f837;
	@%p18 bra 	$L__BB0_27;
	setp.neu.f32 	%p19, %f20, 0f7F800000;
	@%p19 bra 	$L__BB0_22;
	mov.f32 	%f291, 0f00000000;
	mul.rn.f32 	%f820, %f16, %f291;
	mov.b32 	%r956, 0;
	bra.uni 	$L__BB0_27;
$L__BB0_22:
	mov.b32 	%r34, %f16;
	shl.b32 	%r392, %r34, 8;
	or.b32  	%r35, %r392, -2147483648;
	mov.b64 	%rd422, 0;
	mov.b32 	%r953, 0;
	mov.u64 	%rd420, __cudart_i2opi_f;
	mov.u64 	%rd421, %rd2;
$L__BB0_23:
	.pragma "nounroll";
	ld.global.nc.u32 	%r393, [%rd420];
	mad.wide.u32 	%rd213, %r393, %r35, %rd422;
	shr.u64 	%rd422, %rd213, 32;
	st.local.u32 	[%rd421], %rd213;
	add.s32 	%r953, %r953, 1;
	add.s64 	%rd421, %rd421, 4;
	add.s64 	%rd420, %rd420, 4;
	setp.ne.s32 	%p20, %r953, 6;
	@%p20 bra 	$L__BB0_23;
	shr.u32 	%r394, %r34, 23;
	st.local.u32 	[%rd2+24], %rd422;
	and.b32  	%r38, %r394, 31;
	and.b32  	%r395, %r394, 224;
	add.s32 	%r396, %r395, -128;
	shr.u32 	%r397, %r396, 5;
	mul.wide.u32 	%rd214, %r397, 4;
	sub.s64 	%rd24, %rd2, %rd214;
	ld.local.u32 	%r954, [%rd24+24];
	ld.local.u32 	%r955, [%rd24+20];
	setp.eq.s32 	%p21, %r38, 0;
	@%p21 bra 	$L__BB0_26;
	shf.l.wrap.b32 	%r954, %r955, %r954, %r38;
	ld.local.u32 	%r398, [%rd24+16];
	shf.l.wrap.b32 	%r955, %r398, %r955, %r38;
$L__BB0_26:
	shr.u32 	%r399, %r954, 30;
	shf.l.wrap.b32 	%r400, %r955, %r954, 2;
	shl.b32 	%r401, %r955, 2;
	shr.u32 	%r402, %r400, 31;
	add.s32 	%r403, %r402, %r399;
	neg.s32 	%r404, %r403;
	setp.lt.s32 	%p22, %r34, 0;
	selp.b32 	%r956, %r404, %r403, %p22;
	xor.b32  	%r405, %r400, %r34;
	shr.s32 	%r406, %r400, 31;
	xor.b32  	%r407, %r406, %r400;
	xor.b32  	%r408, %r406, %r401;
	cvt.u64.u32 	%rd215, %r407;
	shl.b64 	%rd216, %rd215, 32;
	cvt.u64.u32 	%rd217, %r408;
	or.b64  	%rd218, %rd216, %rd217;
	cvt.rn.f64.s64 	%fd15, %rd218;
	mul.f64 	%fd16, %fd15, 0d3BF921FB54442D19;
	cvt.rn.f32.f64 	%f289, %fd16;
	neg.f32 	%f290, %f289;
	setp.lt.s32 	%p23, %r405, 0;
	selp.f32 	%f820, %f290, %f289, %p23;
$L__BB0_27:
	add.s32 	%r410, %r956, 1;
	mul.rn.f32 	%f292, %f820, %f820;
	and.b32  	%r411, %r956, 1;
	setp.eq.b32 	%p24, %r411, 1;
	selp.f32 	%f293, %f820, 0f3F800000, %p24;
	fma.rn.f32 	%f294, %f292, %f293, 0f00000000;
	fma.rn.f32 	%f295, %f292, 0f37CBAC00, 0fBAB607ED;
	selp.f32 	%f296, 0fB94D4153, %f295, %p24;
	selp.f32 	%f297, 0f3C0885E4, 0f3D2AAABB, %p24;
	fma.rn.f32 	%f298, %f296, %f292, %f297;
	selp.f32 	%f299, 0fBE2AAAA8, 0fBEFFFFFF, %p24;
	fma.rn.f32 	%f300, %f298, %f292, %f299;
	fma.rn.f32 	%f301, %f300, %f294, %f293;
	and.b32  	%r412, %r410, 2;
	setp.eq.s32 	%p25, %r412, 0;
	mov.f32 	%f302, 0f00000000;
	sub.f32 	%f303, %f302, %f301;
	selp.f32 	%f24, %f301, %f303, %p25;
	mul.f32 	%f304, %f15, 0f3F22F983;
	cvt.rni.s32.f32 	%r1028, %f304;
	cvt.rn.f32.s32 	%f305, %r1028;
	fma.rn.f32 	%f306, %f305, 0fBFC90FDA, %f15;
	fma.rn.f32 	%f307, %f305, 0fB3A22168, %f306;
	fma.rn.f32 	%f838, %f305, 0fA7C234C5, %f307;
	abs.f32 	%f26, %f15;
	setp.ltu.f32 	%p26, %f26, 0f47CE4780;
	mov.u32 	%r960, %r1028;
	mov.f32 	%f821, %f838;
	@%p26 bra 	$L__BB0_35;
	setp.neu.f32 	%p27, %f26, 0f7F800000;
	@%p27 bra 	$L__BB0_30;
	mov.f32 	%f310, 0f00000000;
	mul.rn.f32 	%f821, %f15, %f310;
	mov.b32 	%r960, 0;
	bra.uni 	$L__BB0_35;
$L__BB0_30:
	mov.b32 	%r48, %f15;
	mov.b64 	%rd425, 0;
	mov.b32 	%r957, 0;
	mov.u64 	%rd423, __cudart_i2opi_f;
	shl.b32 	%r415, %r48, 8;
	or.b32  	%r416, %r415, -2147483648;
	mov.u64 	%rd424, %rd2;
$L__BB0_31:
	.pragma "nounroll";
	ld.global.nc.u32 	%r414, [%rd423];
	mad.wide.u32 	%rd221, %r414, %r416, %rd425;
	shr.u64 	%rd425, %rd221, 32;
	st.local.u32 	[%rd424], %rd221;
	add.s32 	%r957, %r957, 1;
	add.s64 	%rd424, %rd424, 4;
	add.s64 	%rd423, %rd423, 4;
	setp.ne.s32 	%p28, %r957, 6;
	@%p28 bra 	$L__BB0_31;
	shr.u32 	%r417, %r48, 23;
	st.local.u32 	[%rd2+24], %rd425;
	and.b32  	%r51, %r417, 31;
	and.b32  	%r418, %r417, 224;
	add.s32 	%r419, %r418, -128;
	shr.u32 	%r420, %r419, 5;
	mul.wide.u32 	%rd222, %r420, 4;
	sub.s64 	%rd31, %rd2, %rd222;
	ld.local.u32 	%r958, [%rd31+24];
	ld.local.u32 	%r959, [%rd31+20];
	setp.eq.s32 	%p29, %r51, 0;
	@%p29 bra 	$L__BB0_34;
	shf.l.wrap.b32 	%r958, %r959, %r958, %r51;
	ld.local.u32 	%r421, [%rd31+16];
	shf.l.wrap.b32 	%r959, %r421, %r959, %r51;
$L__BB0_34:
	shr.u32 	%r422, %r958, 30;
	shf.l.wrap.b32 	%r423, %r959, %r958, 2;
	shl.b32 	%r424, %r959, 2;
	shr.u32 	%r425, %r423, 31;
	add.s32 	%r426, %r425, %r422;
	neg.s32 	%r427, %r426;
	setp.lt.s32 	%p30, %r48, 0;
	selp.b32 	%r960, %r427, %r426, %p30;
	xor.b32  	%r428, %r423, %r48;
	shr.s32 	%r429, %r423, 31;
	xor.b32  	%r430, %r429, %r423;
	xor.b32  	%r431, %r429, %r424;
	cvt.u64.u32 	%rd223, %r430;
	shl.b64 	%rd224, %rd223, 32;
	cvt.u64.u32 	%rd225, %r431;
	or.b64  	%rd226, %rd224, %rd225;
	cvt.rn.f64.s64 	%fd17, %rd226;
	mul.f64 	%fd18, %fd17, 0d3BF921FB54442D19;
	cvt.rn.f32.f64 	%f308, %fd18;
	neg.f32 	%f309, %f308;
	setp.lt.s32 	%p31, %r428, 0;
	selp.f32 	%f821, %f309, %f308, %p31;
$L__BB0_35:
	setp.ltu.f32 	%p32, %f20, 0f47CE4780;
	add.s32 	%r433, %r960, 1;
	mul.rn.f32 	%f311, %f821, %f821;
	and.b32  	%r434, %r960, 1;
	setp.eq.b32 	%p33, %r434, 1;
	selp.f32 	%f312, %f821, 0f3F800000, %p33;
	fma.rn.f32 	%f313, %f311, %f312, 0f00000000;
	fma.rn.f32 	%f314, %f311, 0f37CBAC00, 0fBAB607ED;
	selp.f32 	%f315, 0fB94D4153, %f314, %p33;
	selp.f32 	%f316, 0f3C0885E4, 0f3D2AAABB, %p33;
	fma.rn.f32 	%f317, %f315, %f311, %f316;
	selp.f32 	%f318, 0fBE2AAAA8, 0fBEFFFFFF, %p33;
	fma.rn.f32 	%f319, %f317, %f311, %f318;
	fma.rn.f32 	%f320, %f319, %f313, %f312;
	and.b32  	%r435, %r433, 2;
	setp.eq.s32 	%p34, %r435, 0;
	mov.f32 	%f321, 0f00000000;
	sub.f32 	%f322, %f321, %f320;
	selp.f32 	%f30, %f320, %f322, %p34;
	fma.rn.f32 	%f323, %f17, 0f00000000, 0f00000000;
	fma.rn.f32 	%f324, %f17, 0fB94D4153, 0f3C0885E4;
	fma.rn.f32 	%f325, %f324, %f17, 0fBE2AAAA8;
	fma.rn.f32 	%f31, %f325, %f323, 0f00000000;
	mov.u32 	%r964, %r1024;
	mov.f32 	%f822, %f837;
	@%p32 bra 	$L__BB0_43;
	setp.neu.f32 	%p35, %f20, 0f7F800000;
	@%p35 bra 	$L__BB0_38;
	mov.f32 	%f328, 0f00000000;
	mul.rn.f32 	%f822, %f16, %f328;
	mov.b32 	%r964, 0;
	bra.uni 	$L__BB0_43;
$L__BB0_38:
	mov.b32 	%r60, %f16;
	mov.b64 	%rd428, 0;
	mov.b32 	%r961, 0;
	mov.u64 	%rd426, __cudart_i2opi_f;
	shl.b32 	%r438, %r60, 8;
	or.b32  	%r439, %r438, -2147483648;
	mov.u64 	%rd427, %rd2;
$L__BB0_39:
	.pragma "nounroll";
	ld.global.nc.u32 	%r437, [%rd426];
	mad.wide.u32 	%rd229, %r437, %r439, %rd428;
	shr.u64 	%rd428, %rd229, 32;
	st.local.u32 	[%rd427], %rd229;
	add.s32 	%r961, %r961, 1;
	add.s64 	%rd427, %rd427, 4;
	add.s64 	%rd426, %rd426, 4;
	setp.ne.s32 	%p36, %r961, 6;
	@%p36 bra 	$L__BB0_39;
	shr.u32 	%r440, %r60, 23;
	st.local.u32 	[%rd2+24], %rd428;
	and.b32  	%r63, %r440, 31;
	and.b32  	%r441, %r440, 224;
	add.s32 	%r442, %r441, -128;
	shr.u32 	%r443, %r442, 5;
	mul.wide.u32 	%rd230, %r443, 4;
	sub.s64 	%rd38, %rd2, %rd230;
	ld.local.u32 	%r962, [%rd38+24];
	ld.local.u32 	%r963, [%rd38+20];
	setp.eq.s32 	%p37, %r63, 0;
	@%p37 bra 	$L__BB0_42;
	shf.l.wrap.b32 	%r962, %r963, %r962, %r63;
	ld.local.u32 	%r444, [%rd38+16];
	shf.l.wrap.b32 	%r963, %r444, %r963, %r63;
$L__BB0_42:
	shr.u32 	%r445, %r962, 30;
	shf.l.wrap.b32 	%r446, %r963, %r962, 2;
	shl.b32 	%r447, %r963, 2;
	shr.u32 	%r448, %r446, 31;
	add.s32 	%r449, %r448, %r445;
	neg.s32 	%r450, %r449;
	setp.lt.s32 	%p38, %r60, 0;
	selp.b32 	%r964, %r450, %r449, %p38;
	xor.b32  	%r451, %r446, %r60;
	shr.s32 	%r452, %r446, 31;
	xor.b32  	%r453, %r452, %r446;
	xor.b32  	%r454, %r452, %r447;
	cvt.u64.u32 	%rd231, %r453;
	shl.b64 	%rd232, %rd231, 32;
	cvt.u64.u32 	%rd233, %r454;
	or.b64  	%rd234, %rd232, %rd233;
	cvt.rn.f64.s64 	%fd19, %rd234;
	mul.f64 	%fd20, %fd19, 0d3BF921FB54442D19;
	cvt.rn.f32.f64 	%f326, %fd20;
	neg.f32 	%f327, %f326;
	setp.lt.s32 	%p39, %r451, 0;
	selp.f32 	%f822, %f327, %f326, %p39;
$L__BB0_43:
	setp.ltu.f32 	%p40, %f26, 0f47CE4780;
	mul.rn.f32 	%f329, %f822, %f822;
	and.b32  	%r456, %r964, 1;
	setp.eq.b32 	%p41, %r456, 1;
	selp.f32 	%f330, 0f3F800000, %f822, %p41;
	fma.rn.f32 	%f331, %f329, %f330, 0f00000000;
	fma.rn.f32 	%f332, %f329, 0f37CBAC00, 0fBAB607ED;
	selp.f32 	%f333, %f332, 0fB94D4153, %p41;
	selp.f32 	%f334, 0f3D2AAABB, 0f3C0885E4, %p41;
	fma.rn.f32 	%f335, %f333, %f329, %f334;
	selp.f32 	%f336, 0fBEFFFFFF, 0fBE2AAAA8, %p41;
	fma.rn.f32 	%f337, %f335, %f329, %f336;
	fma.rn.f32 	%f338, %f337, %f331, %f330;
	and.b32  	%r457, %r964, 2;
	setp.eq.s32 	%p42, %r457, 0;
	mov.f32 	%f339, 0f00000000;
	sub.f32 	%f340, %f339, %f338;
	selp.f32 	%f35, %f338, %f340, %p42;
	mov.u32 	%r968, %r1028;
	mov.f32 	%f823, %f838;
	@%p40 bra 	$L__BB0_51;
	setp.neu.f32 	%p43, %f26, 0f7F800000;
	@%p43 bra 	$L__BB0_46;
	mov.f32 	%f343, 0f00000000;
	mul.rn.f32 	%f823, %f15, %f343;
	mov.b32 	%r968, 0;
	bra.uni 	$L__BB0_51;
$L__BB0_46:
	mov.b32 	%r72, %f15;
	mov.b64 	%rd431, 0;
	mov.b32 	%r965, 0;
	mov.u64 	%rd429, __cudart_i2opi_f;
	shl.b32 	%r460, %r72, 8;
	or.b32  	%r461, %r460, -2147483648;
	mov.u64 	%rd430, %rd2;
$L__BB0_47:
	.pragma "nounroll";
	ld.global.nc.u32 	%r459, [%rd429];
	mad.wide.u32 	%rd237, %r459, %r461, %rd431;
	shr.u64 	%rd431, %rd237, 32;
	st.local.u32 	[%rd430], %rd237;
	add.s32 	%r965, %r965, 1;
	add.s64 	%rd430, %rd430, 4;
	add.s64 	%rd429, %rd429, 4;
	setp.ne.s32 	%p44, %r965, 6;
	@%p44 bra 	$L__BB0_47;
	shr.u32 	%r462, %r72, 23;
	st.local.u32 	[%rd2+24], %rd431;
	and.b32  	%r75, %r462, 31;
	and.b32  	%r463, %r462, 224;
	add.s32 	%r464, %r463, -128;
	shr.u32 	%r465, %r464, 5;
	mul.wide.u32 	%rd238, %r465, 4;
	sub.s64 	%rd45, %rd2, %rd238;
	ld.local.u32 	%r966, [%rd45+24];
	ld.local.u32 	%r967, [%rd45+20];
	setp.eq.s32 	%p45, %r75, 0;
	@%p45 bra 	$L__BB0_50;
	shf.l.wrap.b32 	%r966, %r967, %r966, %r75;
	ld.local.u32 	%r466, [%rd45+16];
	shf.l.wrap.b32 	%r967, %r466, %r967, %r75;
$L__BB0_50:
	shr.u32 	%r467, %r966, 30;
	shf.l.wrap.b32 	%r468, %r967, %r966, 2;
	shl.b32 	%r469, %r967, 2;
	shr.u32 	%r470, %r468, 31;
	add.s32 	%r471, %r470, %r467;
	neg.s32 	%r472, %r471;
	setp.lt.s32 	%p46, %r72, 0;
	selp.b32 	%r968, %r472, %r471, %p46;
	xor.b32  	%r473, %r468, %r72;
	shr.s32 	%r474, %r468, 31;
	xor.b32  	%r475, %r474, %r468;
	xor.b32  	%r476, %r474, %r469;
	cvt.u64.u32 	%rd239, %r475;
	shl.b64 	%rd240, %rd239, 32;
	cvt.u64.u32 	%rd241, %r476;
	or.b64  	%rd242, %rd240, %rd241;
	cvt.rn.f64.s64 	%fd21, %rd242;
	mul.f64 	%fd22, %fd21, 0d3BF921FB54442D19;
	cvt.rn.f32.f64 	%f341, %fd22;
	neg.f32 	%f342, %f341;
	setp.lt.s32 	%p47, %r473, 0;
	selp.f32 	%f823, %f342, %f341, %p47;
$L__BB0_51:
	setp.ltu.f32 	%p48, %f26, 0f47CE4780;
	mul.rn.f32 	%f344, %f823, %f823;
	and.b32  	%r478, %r968, 1;
	setp.eq.b32 	%p49, %r478, 1;
	selp.f32 	%f345, 0f3F800000, %f823, %p49;
	fma.rn.f32 	%f346, %f344, %f345, 0f00000000;
	fma.rn.f32 	%f347, %f344, 0f37CBAC00, 0fBAB607ED;
	selp.f32 	%f348, %f347, 0fB94D4153, %p49;
	selp.f32 	%f349, 0f3D2AAABB, 0f3C0885E4, %p49;
	fma.rn.f32 	%f350, %f348, %f344, %f349;
	selp.f32 	%f351, 0fBEFFFFFF, 0fBE2AAAA8, %p49;
	fma.rn.f32 	%f352, %f350, %f344, %f351;
	fma.rn.f32 	%f353, %f352, %f346, %f345;
	and.b32  	%r479, %r968, 2;
	setp.eq.s32 	%p50, %r479, 0;
	mov.f32 	%f354, 0f00000000;
	sub.f32 	%f355, %f354, %f353;
	selp.f32 	%f356, %f353, %f355, %p50;
	mul.f32 	%f357, %f18, %f35;
	mul.f32 	%f358, %f357, %f356;
	mul.f32 	%f359, %f31, %f30;
	sub.f32 	%f360, %f358, %f359;
	mul.f32 	%f361, %f14, %f360;
	mul.f32 	%f362, %f18, %f9;
	fma.rn.f32 	%f39, %f362, %f24, %f361;
	mov.u32 	%r972, %r1028;
	mov.f32 	%f824, %f838;
	@%p48 bra 	$L__BB0_59;
	setp.neu.f32 	%p51, %f26, 0f7F800000;
	@%p51 bra 	$L__BB0_54;
	mov.f32 	%f365, 0f00000000;
	mul.rn.f32 	%f824, %f15, %f365;
	mov.b32 	%r972, 0;
	bra.uni 	$L__BB0_59;
$L__BB0_54:
	mov.b32 	%r84, %f15;
	mov.b64 	%rd434, 0;
	mov.b32 	%r969, 0;
	mov.u64 	%rd432, __cudart_i2opi_f;
	shl.b32 	%r482, %r84, 8;
	or.b32  	%r483, %r482, -2147483648;
	mov.u64 	%rd433, %rd2;
$L__BB0_55:
	.pragma "nounroll";
	ld.global.nc.u32 	%r481, [%rd432];
	mad.wide.u32 	%rd245, %r481, %r483, %rd434;
	shr.u64 	%rd434, %rd245, 32;
	st.local.u32 	[%rd433], %rd245;
	add.s32 	%r969, %r969, 1;
	add.s64 	%rd433, %rd433, 4;
	add.s64 	%rd432, %rd432, 4;
	setp.ne.s32 	%p52, %r969, 6;
	@%p52 bra 	$L__BB0_55;
	shr.u32 	%r484, %r84, 23;
	st.local.u32 	[%rd2+24], %rd434;
	and.b32  	%r87, %r484, 31;
	and.b32  	%r485, %r484, 224;
	add.s32 	%r486, %r485, -128;
	shr.u32 	%r487, %r486, 5;
	mul.wide.u32 	%rd246, %r487, 4;
	sub.s64 	%rd52, %rd2, %rd246;
	ld.local.u32 	%r970, [%rd52+24];
	ld.local.u32 	%r971, [%rd52+20];
	setp.eq.s32 	%p53, %r87, 0;
	@%p53 bra 	$L__BB0_58;
	shf.l.wrap.b32 	%r970, %r971, %r970, %r87;
	ld.local.u32 	%r488, [%rd52+16];
	shf.l.wrap.b32 	%r971, %r488, %r971, %r87;
$L__BB0_58:
	shr.u32 	%r489, %r970, 30;
	shf.l.wrap.b32 	%r490, %r971, %r970, 2;
	shl.b32 	%r491, %r971, 2;
	shr.u32 	%r492, %r490, 31;
	add.s32 	%r493, %r492, %r489;
	neg.s32 	%r494, %r493;
	setp.lt.s32 	%p54, %r84, 0;
	selp.b32 	%r972, %r494, %r493, %p54;
	xor.b32  	%r495, %r490, %r84;
	shr.s32 	%r496, %r490, 31;
	xor.b32  	%r497, %r496, %r490;
	xor.b32  	%r498, %r496, %r491;
	cvt.u64.u32 	%rd247, %r497;
	shl.b64 	%rd248, %rd247, 32;
	cvt.u64.u32 	%rd249, %r498;
	or.b64  	%rd250, %rd248, %rd249;
	cvt.rn.f64.s64 	%fd23, %rd250;
	mul.f64 	%fd24, %fd23, 0d3BF921FB54442D19;
	cvt.rn.f32.f64 	%f363, %fd24;
	neg.f32 	%f364, %f363;
	setp.lt.s32 	%p55, %r495, 0;
	selp.f32 	%f824, %f364, %f363, %p55;
$L__BB0_59:
	setp.ltu.f32 	%p56, %f20, 0f47CE4780;
	mul.rn.f32 	%f366, %f824, %f824;
	and.b32  	%r500, %r972, 1;
	setp.eq.b32 	%p57, %r500, 1;
	selp.f32 	%f367, 0f3F800000, %f824, %p57;
	fma.rn.f32 	%f368, %f366, %f367, 0f00000000;
	fma.rn.f32 	%f369, %f366, 0f37CBAC00, 0fBAB607ED;
	selp.f32 	%f370, %f369, 0fB94D4153, %p57;
	selp.f32 	%f371, 0f3D2AAABB, 0f3C0885E4, %p57;
	fma.rn.f32 	%f372, %f370, %f366, %f371;
	selp.f32 	%f373, 0fBEFFFFFF, 0fBE2AAAA8, %p57;
	fma.rn.f32 	%f374, %f372, %f366, %f373;
	fma.rn.f32 	%f375, %f374, %f368, %f367;
	and.b32  	%r501, %r972, 2;
	setp.eq.s32 	%p58, %r501, 0;
	mov.f32 	%f376, 0f00000000;
	sub.f32 	%f377, %f376, %f375;
	selp.f32 	%f43, %f375, %f377, %p58;
	mov.u32 	%r976, %r1024;
	mov.f32 	%f825, %f837;
	@%p56 bra 	$L__BB0_67;
	setp.neu.f32 	%p59, %f20, 0f7F800000;
	@%p59 bra 	$L__BB0_62;
	mov.f32 	%f380, 0f00000000;
	mul.rn.f32 	%f825, %f16, %f380;
	mov.b32 	%r976, 0;
	bra.uni 	$L__BB0_67;
$L__BB0_62:
	mov.b32 	%r96, %f16;
	mov.b64 	%rd437, 0;
	mov.b32 	%r973, 0;
	mov.u64 	%rd435, __cudart_i2opi_f;
	shl.b32 	%r504, %r96, 8;
	or.b32  	%r505, %r504, -2147483648;
	mov.u64 	%rd436, %rd2;
$L__BB0_63:
	.pragma "nounroll";
	ld.global.nc.u32 	%r503, [%rd435];
	mad.wide.u32 	%rd253, %r503, %r505, %rd437;
	shr.u64 	%rd437, %rd253, 32;
	st.local.u32 	[%rd436], %rd253;
	add.s32 	%r973, %r973, 1;
	add.s64 	%rd436, %rd436, 4;
	add.s64 	%rd435, %rd435, 4;
	setp.ne.s32 	%p60, %r973, 6;
	@%p60 bra 	$L__BB0_63;
	shr.u32 	%r506, %r96, 23;
	st.local.u32 	[%rd2+24], %rd437;
	and.b32  	%r99, %r506, 31;
	and.b32  	%r507, %r506, 224;
	add.s32 	%r508, %r507, -128;
	shr.u32 	%r509, %r508, 5;
	mul.wide.u32 	%rd254, %r509, 4;
	sub.s64 	%rd59, %rd2, %rd254;
	ld.local.u32 	%r974, [%rd59+24];
	ld.local.u32 	%r975, [%rd59+20];
	setp.eq.s32 	%p61, %r99, 0;
	@%p61 bra 	$L__BB0_66;
	shf.l.wrap.b32 	%r974, %r975, %r974, %r99;
	ld.local.u32 	%r510, [%rd59+16];
	shf.l.wrap.b32 	%r975, %r510, %r975, %r99;
$L__BB0_66:
	shr.u32 	%r511, %r974, 30;
	shf.l.wrap.b32 	%r512, %r975, %r974, 2;
	shl.b32 	%r513, %r975, 2;
	shr.u32 	%r514, %r512, 31;
	add.s32 	%r515, %r514, %r511;
	neg.s32 	%r516, %r515;
	setp.lt.s32 	%p62, %r96, 0;
	selp.b32 	%r976, %r516, %r515, %p62;
	xor.b32  	%r517, %r512, %r96;
	shr.s32 	%r518, %r512, 31;
	xor.b32  	%r519, %r518, %r512;
	xor.b32  	%r520, %r518, %r513;
	cvt.u64.u32 	%rd255, %r519;
	shl.b64 	%rd256, %rd255, 32;
	cvt.u64.u32 	%rd257, %r520;
	or.b64  	%rd258, %rd256, %rd257;
	cvt.rn.f64.s64 	%fd25, %rd258;
	mul.f64 	%fd26, %fd25, 0d3BF921FB54442D19;
	cvt.rn.f32.f64 	%f378, %fd26;
	neg.f32 	%f379, %f378;
	setp.lt.s32 	%p63, %r517, 0;
	selp.f32 	%f825, %f379, %f378, %p63;
$L__BB0_67:
	setp.ltu.f32 	%p64, %f26, 0f47CE4780;
	mul.rn.f32 	%f381, %f825, %f825;
	and.b32  	%r522, %r976, 1;
	setp.eq.b32 	%p65, %r522, 1;
	selp.f32 	%f382, 0f3F800000, %f825, %p65;
	fma.rn.f32 	%f383, %f381, %f382, 0f00000000;
	fma.rn.f32 	%f384, %f381, 0f37CBAC00, 0fBAB607ED;
	selp.f32 	%f385, %f384, 0fB94D4153, %p65;
	selp.f32 	%f386, 0f3D2AAABB, 0f3C0885E4, %p65;
	fma.rn.f32 	%f387, %f385, %f381, %f386;
	selp.f32 	%f388, 0fBEFFFFFF, 0fBE2AAAA8, %p65;
	fma.rn.f32 	%f389, %f387, %f381, %f388;
	fma.rn.f32 	%f390, %f389, %f383, %f382;
	and.b32  	%r523, %r976, 2;
	setp.eq.s32 	%p66, %r523, 0;
	mov.f32 	%f391, 0f00000000;
	sub.f32 	%f392, %f391, %f390;
	selp.f32 	%f47, %f390, %f392, %p66;
	mov.u32 	%r980, %r1028;
	mov.f32 	%f826, %f838;
	@%p64 bra 	$L__BB0_75;
	setp.neu.f32 	%p67, %f26, 0f7F800000;
	@%p67 bra 	$L__BB0_70;
	mov.f32 	%f395, 0f00000000;
	mul.rn.f32 	%f826, %f15, %f395;
	mov.b32 	%r980, 0;
	bra.uni 	$L__BB0_75;
$L__BB0_70:
	mov.b32 	%r108, %f15;
	mov.b64 	%rd440, 0;
	mov.b32 	%r977, 0;
	mov.u64 	%rd438, __cudart_i2opi_f;
	shl.b32 	%r526, %r108, 8;
	or.b32  	%r527, %r526, -2147483648;
	mov.u64 	%rd439, %rd2;
$L__BB0_71:
	.pragma "nounroll";
	ld.global.nc.u32 	%r525, [%rd438];
	mad.wide.u32 	%rd261, %r525, %r527, %rd440;
	shr.u64 	%rd440, %rd261, 32;
	st.local.u32 	[%rd439], %rd261;
	add.s32 	%r977, %r977, 1;
	add.s64 	%rd439, %rd439, 4;
	add.s64 	%rd438, %rd438, 4;
	setp.ne.s32 	%p68, %r977, 6;
	@%p68 bra 	$L__BB0_71;
	shr.u32 	%r528, %r108, 23;
	st.local.u32 	[%rd2+24], %rd440;
	and.b32  	%r111, %r528, 31;
	and.b32  	%r529, %r528, 224;
	add.s32 	%r530, %r529, -128;
	shr.u32 	%r531, %r530, 5;
	mul.wide.u32 	%rd262, %r531, 4;
	sub.s64 	%rd66, %rd2, %rd262;
	ld.local.u32 	%r978, [%rd66+24];
	ld.local.u32 	%r979, [%rd66+20];
	setp.eq.s32 	%p69, %r111, 0;
	@%p69 bra 	$L__BB0_74;
	shf.l.wrap.b32 	%r978, %r979, %r978, %r111;
	ld.local.u32 	%r532, [%rd66+16];
	shf.l.wrap.b32 	%r979, %r532, %r979, %r111;
$L__BB0_74:
	shr.u32 	%r533, %r978, 30;
	shf.l.wrap.b32 	%r534, %r979, %r978, 2;
	shl.b32 	%r535, %r979, 2;
	shr.u32 	%r536, %r534, 31;
	add.s32 	%r537, %r536, %r533;
	neg.s32 	%r538, %r537;
	setp.lt.s32 	%p70, %r108, 0;
	selp.b32 	%r980, %r538, %r537, %p70;
	xor.b32  	%r539, %r534, %r108;
	shr.s32 	%r540, %r534, 31;
	xor.b32  	%r541, %r540, %r534;
	xor.b32  	%r542, %r540, %r535;
	cvt.u64.u32 	%rd263, %r541;
	shl.b64 	%rd264, %rd263, 32;
	cvt.u64.u32 	%rd265, %r542;
	or.b64  	%rd266, %rd264, %rd265;
	cvt.rn.f64.s64 	%fd27, %rd266;
	mul.f64 	%fd28, %fd27, 0d3BF921FB54442D19;
	cvt.rn.f32.f64 	%f393, %fd28;
	neg.f32 	%f394, %f393;
	setp.lt.s32 	%p71, %r539, 0;
	selp.f32 	%f826, %f394, %f393, %p71;
$L__BB0_75:
	setp.ltu.f32 	%p72, %f20, 0f47CE4780;
	add.s32 	%r544, %r980, 1;
	mul.rn.f32 	%f396, %f826, %f826;
	and.b32  	%r545, %r980, 1;
	setp.eq.b32 	%p73, %r545, 1;
	selp.f32 	%f397, %f826, 0f3F800000, %p73;
	fma.rn.f32 	%f398, %f396, %f397, 0f00000000;
	fma.rn.f32 	%f399, %f396, 0f37CBAC00, 0fBAB607ED;
	selp.f32 	%f400, 0fB94D4153, %f399, %p73;
	selp.f32 	%f401, 0f3C0885E4, 0f3D2AAABB, %p73;
	fma.rn.f32 	%f402, %f400, %f396, %f401;
	selp.f32 	%f403, 0fBE2AAAA8, 0fBEFFFFFF, %p73;
	fma.rn.f32 	%f404, %f402, %f396, %f403;
	fma.rn.f32 	%f405, %f404, %f398, %f397;
	and.b32  	%r546, %r544, 2;
	setp.eq.s32 	%p74, %r546, 0;
	mov.f32 	%f406, 0f00000000;
	sub.f32 	%f407, %f406, %f405;
	selp.f32 	%f408, %f405, %f407, %p74;
	mul.f32 	%f409, %f18, %f47;
	mul.f32 	%f410, %f409, %f408;
	fma.rn.f32 	%f411, %f31, %f43, %f410;
	add.f32 	%f839, %f39, %f411;
	mov.u32 	%r984, %r1024;
	mov.f32 	%f827, %f837;
	@%p72 bra 	$L__BB0_83;
	setp.neu.f32 	%p75, %f20, 0f7F800000;
	@%p75 bra 	$L__BB0_78;
	mov.f32 	%f414, 0f00000000;
	mul.rn.f32 	%f827, %f16, %f414;
	mov.b32 	%r984, 0;
	bra.uni 	$L__BB0_83;
$L__BB0_78:
	mov.b32 	%r120, %f16;
	mov.b64 	%rd443, 0;
	mov.b32 	%r981, 0;
	mov.u64 	%rd441, __cudart_i2opi_f;
	shl.b32 	%r549, %r120, 8;
	or.b32  	%r550, %r549, -2147483648;
	mov.u64 	%rd442, %rd2;
$L__BB0_79:
	.pragma "nounroll";
	ld.global.nc.u32 	%r548, [%rd441];
	mad.wide.u32 	%rd269, %r548, %r550, %rd443;
	shr.u64 	%rd443, %rd269, 32;
	st.local.u32 	[%rd442], %rd269;
	add.s32 	%r981, %r981, 1;
	add.s64 	%rd442, %rd442, 4;
	add.s64 	%rd441, %rd441, 4;
	setp.ne.s32 	%p76, %r981, 6;
	@%p76 bra 	$L__BB0_79;
	shr.u32 	%r551, %r120, 23;
	st.local.u32 	[%rd2+24], %rd443;
	and.b32  	%r123, %r551, 31;
	and.b32  	%r552, %r551, 224;
	add.s32 	%r553, %r552, -128;
	shr.u32 	%r554, %r553, 5;
	mul.wide.u32 	%rd270, %r554, 4;
	sub.s64 	%rd73, %rd2, %rd270;
	ld.local.u32 	%r982, [%rd73+24];
	ld.local.u32 	%r983, [%rd73+20];
	setp.eq.s32 	%p77, %r123, 0;
	@%p77 bra 	$L__BB0_82;
	shf.l.wrap.b32 	%r982, %r983, %r982, %r123;
	ld.local.u32 	%r555, [%rd73+16];
	shf.l.wrap.b32 	%r983, %r555, %r983, %r123;
$L__BB0_82:
	shr.u32 	%r556, %r982, 30;
	shf.l.wrap.b32 	%r557, %r983, %r982, 2;
	shl.b32 	%r558, %r983, 2;
	shr.u32 	%r559, %r557, 31;
	add.s32 	%r560, %r559, %r556;
	neg.s32 	%r561, %r560;
	setp.lt.s32 	%p78, %r120, 0;
	selp.b32 	%r984, %r561, %r560, %p78;
	xor.b32  	%r562, %r557, %r120;
	shr.s32 	%r563, %r557, 31;
	xor.b32  	%r564, %r563, %r557;
	xor.b32  	%r565, %r563, %r558;
	cvt.u64.u32 	%rd271, %r564;
	shl.b64 	%rd272, %rd271, 32;
	cvt.u64.u32 	%rd273, %r565;
	or.b64  	%rd274, %rd272, %rd273;
	cvt.rn.f64.s64 	%fd29, %rd274;
	mul.f64 	%fd30, %fd29, 0d3BF921FB54442D19;
	cvt.rn.f32.f64 	%f412, %fd30;
	neg.f32 	%f413, %f412;
	setp.lt.s32 	%p79, %r562, 0;
	selp.f32 	%f827, %f413, %f412, %p79;
$L__BB0_83:
	setp.ltu.f32 	%p80, %f26, 0f47CE4780;
	add.s32 	%r567, %r984, 1;
	mul.rn.f32 	%f415, %f827, %f827;
	and.b32  	%r568, %r984, 1;
	setp.eq.b32 	%p81, %r568, 1;
	selp.f32 	%f416, %f827, 0f3F800000, %p81;
	fma.rn.f32 	%f417, %f415, %f416, 0f00000000;
	fma.rn.f32 	%f418, %f415, 0f37CBAC00, 0fBAB607ED;
	selp.f32 	%f419, 0fB94D4153, %f418, %p81;
	selp.f32 	%f420, 0f3C0885E4, 0f3D2AAABB, %p81;
	fma.rn.f32 	%f421, %f419, %f415, %f420;
	selp.f32 	%f422, 0fBE2AAAA8, 0fBEFFFFFF, %p81;
	fma.rn.f32 	%f423, %f421, %f415, %f422;
	fma.rn.f32 	%f424, %f423, %f417, %f416;
	and.b32  	%r569, %r567, 2;
	setp.eq.s32 	%p82, %r569, 0;
	mov.f32 	%f425, 0f00000000;
	sub.f32 	%f426, %f425, %f424;
	selp.f32 	%f55, %f424, %f426, %p82;
	mov.u32 	%r988, %r1028;
	mov.f32 	%f828, %f838;
	@%p80 bra 	$L__BB0_91;
	setp.neu.f32 	%p83, %f26, 0f7F800000;
	@%p83 bra 	$L__BB0_86;
	mov.f32 	%f429, 0f00000000;
	mul.rn.f32 	%f828, %f15, %f429;
	mov.b32 	%r988, 0;
	bra.uni 	$L__BB0_91;
$L__BB0_86:
	mov.b32 	%r132, %f15;
	mov.b64 	%rd446, 0;
	mov.b32 	%r985, 0;
	mov.u64 	%rd444, __cudart_i2opi_f;
	shl.b32 	%r572, %r132, 8;
	or.b32  	%r573, %r572, -2147483648;
	mov.u64 	%rd445, %rd2;
$L__BB0_87:
	.pragma "nounroll";
	ld.global.nc.u32 	%r571, [%rd444];
	mad.wide.u32 	%rd277, %r571, %r573, %rd446;
	shr.u64 	%rd446, %rd277, 32;
	st.local.u32 	[%rd445], %rd277;
	add.s32 	%r985, %r985, 1;
	add.s64 	%rd445, %rd445, 4;
	add.s64 	%rd444, %rd444, 4;
	setp.ne.s32 	%p84, %r985, 6;
	@%p84 bra 	$L__BB0_87;
	shr.u32 	%r574, %r132, 23;
	st.local.u32 	[%rd2+24], %rd446;
	and.b32  	%r135, %r574, 31;
	and.b32  	%r575, %r574, 224;
	add.s32 	%r576, %r575, -128;
	shr.u32 	%r577, %r576, 5;
	mul.wide.u32 	%rd278, %r577, 4;
	sub.s64 	%rd80, %rd2, %rd278;
	ld.local.u32 	%r986, [%rd80+24];
	ld.local.u32 	%r987, [%rd80+20];
	setp.eq.s32 	%p85, %r135, 0;
	@%p85 bra 	$L__BB0_90;
	shf.l.wrap.b32 	%r986, %r987, %r986, %r135;
	ld.local.u32 	%r578, [%rd80+16];
	shf.l.wrap.b32 	%r987, %r578, %r987, %r135;
$L__BB0_90:
	shr.u32 	%r579, %r986, 30;
	shf.l.wrap.b32 	%r580, %r987, %r986, 2;
	shl.b32 	%r581, %r987, 2;
	shr.u32 	%r582, %r580, 31;
	add.s32 	%r583, %r582, %r579;
	neg.s32 	%r584, %r583;
	setp.lt.s32 	%p86, %r132, 0;
	selp.b32 	%r988, %r584, %r583, %p86;
	xor.b32  	%r585, %r580, %r132;
	shr.s32 	%r586, %r580, 31;
	xor.b32  	%r587, %r586, %r580;
	xor.b32  	%r588, %r586, %r581;
	cvt.u64.u32 	%rd279, %r587;
	shl.b64 	%rd280, %rd279, 32;
	cvt.u64.u32 	%rd281, %r588;
	or.b64  	%rd282, %rd280, %rd281;
	cvt.rn.f64.s64 	%fd31, %rd282;
	mul.f64 	%fd32, %fd31, 0d3BF921FB54442D19;
	cvt.rn.f32.f64 	%f427, %fd32;
	neg.f32 	%f428, %f427;
	setp.lt.s32 	%p87, %r585, 0;
	selp.f32 	%f828, %f428, %f427, %p87;
$L__BB0_91:
	setp.ltu.f32 	%p88, %f20, 0f47CE4780;
	add.s32 	%r590, %r988, 1;
	mul.rn.f32 	%f430, %f828, %f828;
	and.b32  	%r591, %r988, 1;
	setp.eq.b32 	%p89, %r591, 1;
	selp.f32 	%f431, %f828, 0f3F800000, %p89;
	fma.rn.f32 	%f432, %f430, %f431, 0f00000000;
	fma.rn.f32 	%f433, %f430, 0f37CBAC00, 0fBAB607ED;
	selp.f32 	%f434, 0fB94D4153, %f433, %p89;
	selp.f32 	%f435, 0f3C0885E4, 0f3D2AAABB, %p89;
	fma.rn.f32 	%f436, %f434, %f430, %f435;
	selp.f32 	%f437, 0fBE2AAAA8, 0fBEFFFFFF, %p89;
	fma.rn.f32 	%f438, %f436, %f430, %f437;
	fma.rn.f32 	%f439, %f438, %f432, %f431;
	and.b32  	%r592, %r590, 2;
	setp.eq.s32 	%p90, %r592, 0;
	mov.f32 	%f440, 0f00000000;
	sub.f32 	%f441, %f440, %f439;
	selp.f32 	%f59, %f439, %f441, %p90;
	mov.u32 	%r992, %r1024;
	mov.f32 	%f829, %f837;
	@%p88 bra 	$L__BB0_99;
	setp.neu.f32 	%p91, %f20, 0f7F800000;
	@%p91 bra 	$L__BB0_94;
	mov.f32 	%f444, 0f00000000;
	mul.rn.f32 	%f829, %f16, %f444;
	mov.b32 	%r992, 0;
	bra.uni 	$L__BB0_99;
$L__BB0_94:
	mov.b32 	%r144, %f16;
	mov.b64 	%rd449, 0;
	mov.b32 	%r989, 0;
	mov.u64 	%rd447, __cudart_i2opi_f;
	shl.b32 	%r595, %r144, 8;
	or.b32  	%r596, %r595, -2147483648;
	mov.u64 	%rd448, %rd2;
$L__BB0_95:
	.pragma "nounroll";
	ld.global.nc.u32 	%r594, [%rd447];
	mad.wide.u32 	%rd285, %r594, %r596, %rd449;
	shr.u64 	%rd449, %rd285, 32;
	st.local.u32 	[%rd448], %rd285;
	add.s32 	%r989, %r989, 1;
	add.s64 	%rd448, %rd448, 4;
	add.s64 	%rd447, %rd447, 4;
	setp.ne.s32 	%p92, %r989, 6;
	@%p92 bra 	$L__BB0_95;
	shr.u32 	%r597, %r144, 23;
	st.local.u32 	[%rd2+24], %rd449;
	and.b32  	%r147, %r597, 31;
	and.b32  	%r598, %r597, 224;
	add.s32 	%r599, %r598, -128;
	shr.u32 	%r600, %r599, 5;
	mul.wide.u32 	%rd286, %r600, 4;
	sub.s64 	%rd87, %rd2, %rd286;
	ld.local.u32 	%r990, [%rd87+24];
	ld.local.u32 	%r991, [%rd87+20];
	setp.eq.s32 	%p93, %r147, 0;
	@%p93 bra 	$L__BB0_98;
	shf.l.wrap.b32 	%r990, %r991, %r990, %r147;
	ld.local.u32 	%r601, [%rd87+16];
	shf.l.wrap.b32 	%r991, %r601, %r991, %r147;
$L__BB0_98:
	shr.u32 	%r602, %r990, 30;
	shf.l.wrap.b32 	%r603, %r991, %r990, 2;
	shl.b32 	%r604, %r991, 2;
	shr.u32 	%r605, %r603, 31;
	add.s32 	%r606, %r605, %r602;
	neg.s32 	%r607, %r606;
	setp.lt.s32 	%p94, %r144, 0;
	selp.b32 	%r992, %r607, %r606, %p94;
	xor.b32  	%r608, %r603, %r144;
	shr.s32 	%r609, %r603, 31;
	xor.b32  	%r610, %r609, %r603;
	xor.b32  	%r611, %r609, %r604;
	cvt.u64.u32 	%rd287, %r610;
	shl.b64 	%rd288, %rd287, 32;
	cvt.u64.u32 	%rd289, %r611;
	or.b64  	%rd290, %rd288, %rd289;
	cvt.rn.f64.s64 	%fd33, %rd290;
	mul.f64 	%fd34, %fd33, 0d3BF921FB54442D19;
	cvt.rn.f32.f64 	%f442, %fd34;
	neg.f32 	%f443, %f442;
	setp.lt.s32 	%p95, %r608, 0;
	selp.f32 	%f829, %f443, %f442, %p95;
$L__BB0_99:
	setp.ltu.f32 	%p96, %f26, 0f47CE4780;
	mul.rn.f32 	%f445, %f829, %f829;
	and.b32  	%r613, %r992, 1;
	setp.eq.b32 	%p97, %r613, 1;
	selp.f32 	%f446, 0f3F800000, %f829, %p97;
	fma.rn.f32 	%f447, %f445, %f446, 0f00000000;
	fma.rn.f32 	%f448, %f445, 0f37CBAC00, 0fBAB607ED;
	selp.f32 	%f449, %f448, 0fB94D4153, %p97;
	selp.f32 	%f450, 0f3D2AAABB, 0f3C0885E4, %p97;
	fma.rn.f32 	%f451, %f449, %f445, %f450;
	selp.f32 	%f452, 0fBEFFFFFF, 0fBE2AAAA8, %p97;
	fma.rn.f32 	%f453, %f451, %f445, %f452;
	fma.rn.f32 	%f454, %f453, %f447, %f446;
	and.b32  	%r614, %r992, 2;
	setp.eq.s32 	%p98, %r614, 0;
	mov.f32 	%f455, 0f00000000;
	sub.f32 	%f456, %f455, %f454;
	selp.f32 	%f63, %f454, %f456, %p98;
	mov.u32 	%r996, %r1028;
	mov.f32 	%f830, %f838;
	@%p96 bra 	$L__BB0_107;
	setp.neu.f32 	%p99, %f26, 0f7F800000;
	@%p99 bra 	$L__BB0_102;
	mov.f32 	%f459, 0f00000000;
	mul.rn.f32 	%f830, %f15, %f459;
	mov.b32 	%r996, 0;
	bra.uni 	$L__BB0_107;
$L__BB0_102:
	mov.b32 	%r156, %f15;
	mov.b64 	%rd452, 0;
	mov.b32 	%r993, 0;
	mov.u64 	%rd450, __cudart_i2opi_f;
	shl.b32 	%r617, %r156, 8;
	or.b32  	%r618, %r617, -2147483648;
	mov.u64 	%rd451, %rd2;
$L__BB0_103:
	.pragma "nounroll";
	ld.global.nc.u32 	%r616, [%rd450];
	mad.wide.u32 	%rd293, %r616, %r618, %rd452;
	shr.u64 	%rd452, %rd293, 32;
	st.local.u32 	[%rd451], %rd293;
	add.s32 	%r993, %r993, 1;
	add.s64 	%rd451, %rd451, 4;
	add.s64 	%rd450, %rd450, 4;
	setp.ne.s32 	%p100, %r993, 6;
	@%p100 bra 	$L__BB0_103;
	shr.u32 	%r619, %r156, 23;
	st.local.u32 	[%rd2+24], %rd452;
	and.b32  	%r159, %r619, 31;
	and.b32  	%r620, %r619, 224;
	add.s32 	%r621, %r620, -128;
	shr.u32 	%r622, %r621, 5;
	mul.wide.u32 	%rd294, %r622, 4;
	sub.s64 	%rd94, %rd2, %rd294;
	ld.local.u32 	%r994, [%rd94+24];
	ld.local.u32 	%r995, [%rd94+20];
	setp.eq.s32 	%p101, %r159, 0;
	@%p101 bra 	$L__BB0_106;
	shf.l.wrap.b32 	%r994, %r995, %r994, %r159;
	ld.local.u32 	%r623, [%rd94+16];
	shf.l.wrap.b32 	%r995, %r623, %r995, %r159;
$L__BB0_106:
	shr.u32 	%r624, %r994, 30;
	shf.l.wrap.b32 	%r625, %r995, %r994, 2;
	shl.b32 	%r626, %r995, 2;
	shr.u32 	%r627, %r625, 31;
	add.s32 	%r628, %r627, %r624;
	neg.s32 	%r629, %r628;
	setp.lt.s32 	%p102, %r156, 0;
	selp.b32 	%r996, %r629, %r628, %p102;
	xor.b32  	%r630, %r625, %r156;
	shr.s32 	%r631, %r625, 31;
	xor.b32  	%r632, %r631, %r625;
	xor.b32  	%r633, %r631, %r626;
	cvt.u64.u32 	%rd295, %r632;
	shl.b64 	%rd296, %rd295, 32;
	cvt.u64.u32 	%rd297, %r633;
	or.b64  	%rd298, %rd296, %rd297;
	cvt.rn.f64.s64 	%fd35, %rd298;
	mul.f64 	%fd36, %fd35, 0d3BF921FB54442D19;
	cvt.rn.f32.f64 	%f457, %fd36;
	neg.f32 	%f458, %f457;
	setp.lt.s32 	%p103, %r630, 0;
	selp.f32 	%f830, %f458, %f457, %p103;
$L__BB0_107:
	mul.rn.f32 	%f460, %f830, %f830;
	and.b32  	%r635, %r996, 1;
	setp.eq.b32 	%p105, %r635, 1;
	selp.f32 	%f461, 0f3F800000, %f830, %p105;
	fma.rn.f32 	%f462, %f460, %f461, 0f00000000;
	fma.rn.f32 	%f463, %f460, 0f37CBAC00, 0fBAB607ED;
	selp.f32 	%f464, %f463, 0fB94D4153, %p105;
	selp.f32 	%f465, 0f3D2AAABB, 0f3C0885E4, %p105;
	fma.rn.f32 	%f466, %f464, %f460, %f465;
	selp.f32 	%f467, 0fBEFFFFFF, 0fBE2AAAA8, %p105;
	fma.rn.f32 	%f468, %f466, %f460, %f467;
	fma.rn.f32 	%f469, %f468, %f462, %f461;
	and.b32  	%r636, %r996, 2;
	setp.eq.s32 	%p106, %r636, 0;
	mov.f32 	%f470, 0f00000000;
	sub.f32 	%f471, %f470, %f469;
	selp.f32 	%f472, %f469, %f471, %p106;
	mul.f32 	%f473, %f31, %f63;
	mul.f32 	%f474, %f473, %f472;
	fma.rn.f32 	%f475, %f18, %f59, %f474;
	mul.f32 	%f476, %f14, %f475;
	mul.f32 	%f477, %f31, %f9;
	fma.rn.f32 	%f67, %f477, %f55, %f476;
	mov.u32 	%r1000, %r1028;
	mov.f32 	%f831, %f838;
	@%p96 bra 	$L__BB0_115;
	setp.neu.f32 	%p107, %f26, 0f7F800000;
	@%p107 bra 	$L__BB0_110;
	mov.f32 	%f480, 0f00000000;
	mul.rn.f32 	%f831, %f15, %f480;
	mov.b32 	%r1000, 0;
	bra.uni 	$L__BB0_115;
$L__BB0_110:
	mov.b32 	%r168, %f15;
	mov.b64 	%rd455, 0;
	mov.b32 	%r997, 0;
	mov.u64 	%rd453, __cudart_i2opi_f;
	shl.b32 	%r639, %r168, 8;
	or.b32  	%r640, %r639, -2147483648;
	mov.u64 	%rd454, %rd2;
$L__BB0_111:
	.pragma "nounroll";
	ld.global.nc.u32 	%r638, [%rd453];
	mad.wide.u32 	%rd301, %r638, %r640, %rd455;
	shr.u64 	%rd455, %rd301, 32;
	st.local.u32 	[%rd454], %rd301;
	add.s32 	%r997, %r997, 1;
	add.s64 	%rd454, %rd454, 4;
	add.s64 	%rd453, %rd453, 4;
	setp.ne.s32 	%p108, %r997, 6;
	@%p108 bra 	$L__BB0_111;
	shr.u32 	%r641, %r168, 23;
	st.local.u32 	[%rd2+24], %rd455;
	and.b32  	%r171, %r641, 31;
	and.b32  	%r642, %r641, 224;
	add.s32 	%r643, %r642, -128;
	shr.u32 	%r644, %r643, 5;
	mul.wide.u32 	%rd302, %r644, 4;
	sub.s64 	%rd101, %rd2, %rd302;
	ld.local.u32 	%r998, [%rd101+24];
	ld.local.u32 	%r999, [%rd101+20];
	setp.eq.s32 	%p109, %r171, 0;
	@%p109 bra 	$L__BB0_114;
	shf.l.wrap.b32 	%r998, %r999, %r998, %r171;
	ld.local.u32 	%r645, [%rd101+16];
	shf.l.wrap.b32 	%r999, %r645, %r999, %r171;
$L__BB0_114:
	shr.u32 	%r646, %r998, 30;
	shf.l.wrap.b32 	%r647, %r999, %r998, 2;
	shl.b32 	%r648, %r999, 2;
	shr.u32 	%r649, %r647, 31;
	add.s32 	%r650, %r649, %r646;
	neg.s32 	%r651, %r650;
	setp.lt.s32 	%p110, %r168, 0;
	selp.b32 	%r1000, %r651, %r650, %p110;
	xor.b32  	%r652, %r647, %r168;
	shr.s32 	%r653, %r647, 31;
	xor.b32  	%r654, %r653, %r647;
	xor.b32  	%r655, %r653, %r648;
	cvt.u64.u32 	%rd303, %r654;
	shl.b64 	%rd304, %rd303, 32;
	cvt.u64.u32 	%rd305, %r655;
	or.b64  	%rd306, %rd304, %rd305;
	cvt.rn.f64.s64 	%fd37, %rd306;
	mul.f64 	%fd38, %fd37, 0d3BF921FB54442D19;
	cvt.rn.f32.f64 	%f478, %fd38;
	neg.f32 	%f479, %f478;
	setp.lt.s32 	%p111, %r652, 0;
	selp.f32 	%f831, %f479, %f478, %p111;
$L__BB0_115:
	setp.ltu.f32 	%p112, %f20, 0f47CE4780;
	mul.rn.f32 	%f481, %f831, %f831;
	and.b32  	%r657, %r1000, 1;
	setp.eq.b32 	%p113, %r657, 1;
	selp.f32 	%f482, 0f3F800000, %f831, %p113;
	fma.rn.f32 	%f483, %f481, %f482, 0f00000000;
	fma.rn.f32 	%f484, %f481, 0f37CBAC00, 0fBAB607ED;
	selp.f32 	%f485, %f484, 0fB94D4153, %p113;
	selp.f32 	%f486, 0f3D2AAABB, 0f3C0885E4, %p113;
	fma.rn.f32 	%f487, %f485, %f481, %f486;
	selp.f32 	%f488, 0fBEFFFFFF, 0fBE2AAAA8, %p113;
	fma.rn.f32 	%f489, %f487, %f481, %f488;
	fma.rn.f32 	%f490, %f489, %f483, %f482;
	and.b32  	%r658, %r1000, 2;
	setp.eq.s32 	%p114, %r658, 0;
	mov.f32 	%f491, 0f00000000;
	sub.f32 	%f492, %f491, %f490;
	selp.f32 	%f71, %f490, %f492, %p114;
	mov.u32 	%r1004, %r1024;
	mov.f32 	%f832, %f837;
	@%p112 bra 	$L__BB0_123;
	setp.neu.f32 	%p115, %f20, 0f7F800000;
	@%p115 bra 	$L__BB0_118;
	mov.f32 	%f495, 0f00000000;
	mul.rn.f32 	%f832, %f16, %f495;
	mov.b32 	%r1004, 0;
	bra.uni 	$L__BB0_123;
$L__BB0_118:
	mov.b32 	%r180, %f16;
	mov.b64 	%rd458, 0;
	mov.b32 	%r1001, 0;
	mov.u64 	%rd456, __cudart_i2opi_f;
	shl.b32 	%r661, %r180, 8;
	or.b32  	%r662, %r661, -2147483648;
	mov.u64 	%rd457, %rd2;
$L__BB0_119:
	.pragma "nounroll";
	ld.global.nc.u32 	%r660, [%rd456];
	mad.wide.u32 	%rd309, %r660, %r662, %rd458;
	shr.u64 	%rd458, %rd309, 32;
	st.local.u32 	[%rd457], %rd309;
	add.s32 	%r1001, %r1001, 1;
	add.s64 	%rd457, %rd457, 4;
	add.s64 	%rd456, %rd456, 4;
	setp.ne.s32 	%p116, %r1001, 6;
	@%p116 bra 	$L__BB0_119;
	shr.u32 	%r663, %r180, 23;
	st.local.u32 	[%rd2+24], %rd458;
	and.b32  	%r183, %r663, 31;
	and.b32  	%r664, %r663, 224;
	add.s32 	%r665, %r664, -128;
	shr.u32 	%r666, %r665, 5;
	mul.wide.u32 	%rd310, %r666, 4;
	sub.s64 	%rd108, %rd2, %rd310;
	ld.local.u32 	%r1002, [%rd108+24];
	ld.local.u32 	%r1003, [%rd108+20];
	setp.eq.s32 	%p117, %r183, 0;
	@%p117 bra 	$L__BB0_122;
	shf.l.wrap.b32 	%r1002, %r1003, %r1002, %r183;
	ld.local.u32 	%r667, [%rd108+16];
	shf.l.wrap.b32 	%r1003, %r667, %r1003, %r183;
$L__BB0_122:
	shr.u32 	%r668, %r1002, 30;
	shf.l.wrap.b32 	%r669, %r1003, %r1002, 2;
	shl.b32 	%r670, %r1003, 2;
	shr.u32 	%r671, %r669, 31;
	add.s32 	%r672, %r671, %r668;
	neg.s32 	%r673, %r672;
	setp.lt.s32 	%p118, %r180, 0;
	selp.b32 	%r1004, %r673, %r672, %p118;
	xor.b32  	%r674, %r669, %r180;
	shr.s32 	%r675, %r669, 31;
	xor.b32  	%r676, %r675, %r669;
	xor.b32  	%r677, %r675, %r670;
	cvt.u64.u32 	%rd311, %r676;
	shl.b64 	%rd312, %rd311, 32;
	cvt.u64.u32 	%rd313, %r677;
	or.b64  	%rd314, %rd312, %rd313;
	cvt.rn.f64.s64 	%fd39, %rd314;
	mul.f64 	%fd40, %fd39, 0d3BF921FB54442D19;
	cvt.rn.f32.f64 	%f493, %fd40;
	neg.f32 	%f494, %f493;
	setp.lt.s32 	%p119, %r674, 0;
	selp.f32 	%f832, %f494, %f493, %p119;
$L__BB0_123:
	setp.ltu.f32 	%p120, %f26, 0f47CE4780;
	mul.rn.f32 	%f496, %f832, %f832;
	and.b32  	%r679, %r1004, 1;
	setp.eq.b32 	%p121, %r679, 1;
	selp.f32 	%f497, 0f3F800000, %f832, %p121;
	fma.rn.f32 	%f498, %f496, %f497, 0f00000000;
	fma.rn.f32 	%f499, %f496, 0f37CBAC00, 0fBAB607ED;
	selp.f32 	%f500, %f499, 0fB94D4153, %p121;
	selp.f32 	%f501, 0f3D2AAABB, 0f3C0885E4, %p121;
	fma.rn.f32 	%f502, %f500, %f496, %f501;
	selp.f32 	%f503, 0fBEFFFFFF, 0fBE2AAAA8, %p121;
	fma.rn.f32 	%f504, %f502, %f496, %f503;
	fma.rn.f32 	%f505, %f504, %f498, %f497;
	and.b32  	%r680, %r1004, 2;
	setp.eq.s32 	%p122, %r680, 0;
	mov.f32 	%f506, 0f00000000;
	sub.f32 	%f507, %f506, %f505;
	selp.f32 	%f508, %f505, %f507, %p122;
	mul.f32 	%f75, %f31, %f508;
	mov.u32 	%r1008, %r1028;
	mov.f32 	%f833, %f838;
	@%p120 bra 	$L__BB0_131;
	setp.neu.f32 	%p123, %f26, 0f7F800000;
	@%p123 bra 	$L__BB0_126;
	mov.f32 	%f511, 0f00000000;
	mul.rn.f32 	%f833, %f15, %f511;
	mov.b32 	%r1008, 0;
	bra.uni 	$L__BB0_131;
$L__BB0_126:
	mov.b32 	%r192, %f15;
	mov.b64 	%rd461, 0;
	mov.b32 	%r1005, 0;
	mov.u64 	%rd459, __cudart_i2opi_f;
	shl.b32 	%r683, %r192, 8;
	or.b32  	%r684, %r683, -2147483648;
	mov.u64 	%rd460, %rd2;
$L__BB0_127:
	.pragma "nounroll";
	ld.global.nc.u32 	%r682, [%rd459];
	mad.wide.u32 	%rd317, %r682, %r684, %rd461;
	shr.u64 	%rd461, %rd317, 32;
	st.local.u32 	[%rd460], %rd317;
	add.s32 	%r1005, %r1005, 1;
	add.s64 	%rd460, %rd460, 4;
	add.s64 	%rd459, %rd459, 4;
	setp.ne.s32 	%p124, %r1005, 6;
	@%p124 bra 	$L__BB0_127;
	shr.u32 	%r685, %r192, 23;
	st.local.u32 	[%rd2+24], %rd461;
	and.b32  	%r195, %r685, 31;
	and.b32  	%r686, %r685, 224;
	add.s32 	%r687, %r686, -128;
	shr.u32 	%r688, %r687, 5;
	mul.wide.u32 	%rd318, %r688, 4;
	sub.s64 	%rd115, %rd2, %rd318;
	ld.local.u32 	%r1006, [%rd115+24];
	ld.local.u32 	%r1007, [%rd115+20];
	setp.eq.s32 	%p125, %r195, 0;
	@%p125 bra 	$L__BB0_130;
	shf.l.wrap.b32 	%r1006, %r1007, %r1006, %r195;
	ld.local.u32 	%r689, [%rd115+16];
	shf.l.wrap.b32 	%r1007, %r689, %r1007, %r195;
$L__BB0_130:
	shr.u32 	%r690, %r1006, 30;
	shf.l.wrap.b32 	%r691, %r1007, %r1006, 2;
	shl.b32 	%r692, %r1007, 2;
	shr.u32 	%r693, %r691, 31;
	add.s32 	%r694, %r693, %r690;
	neg.s32 	%r695, %r694;
	setp.lt.s32 	%p126, %r192, 0;
	selp.b32 	%r1008, %r695, %r694, %p126;
	xor.b32  	%r696, %r691, %r192;
	shr.s32 	%r697, %r691, 31;
	xor.b32  	%r698, %r697, %r691;
	xor.b32  	%r699, %r697, %r692;
	cvt.u64.u32 	%rd319, %r698;
	shl.b64 	%rd320, %rd319, 32;
	cvt.u64.u32 	%rd321, %r699;
	or.b64  	%rd322, %rd320, %rd321;
	cvt.rn.f64.s64 	%fd41, %rd322;
	mul.f64 	%fd42, %fd41, 0d3BF921FB54442D19;
	cvt.rn.f32.f64 	%f509, %fd42;
	neg.f32 	%f510, %f509;
	setp.lt.s32 	%p127, %r696, 0;
	selp.f32 	%f833, %f510, %f509, %p127;
$L__BB0_131:
	setp.ltu.f32 	%p128, %f20, 0f47CE4780;
	add.s32 	%r701, %r1008, 1;
	mul.rn.f32 	%f512, %f833, %f833;
	and.b32  	%r702, %r1008, 1;
	setp.eq.b32 	%p129, %r702, 1;
	selp.f32 	%f513, %f833, 0f3F800000, %p129;
	fma.rn.f32 	%f514, %f512, %f513, 0f00000000;
	fma.rn.f32 	%f515, %f512, 0f37CBAC00, 0fBAB607ED;
	selp.f32 	%f516, 0fB94D4153, %f515, %p129;
	selp.f32 	%f517, 0f3C0885E4, 0f3D2AAABB, %p129;
	fma.rn.f32 	%f518, %f516, %f512, %f517;
	selp.f32 	%f519, 0fBE2AAAA8, 0fBEFFFFFF, %p129;
	fma.rn.f32 	%f520, %f518, %f512, %f519;
	fma.rn.f32 	%f521, %f520, %f514, %f513;
	and.b32  	%r703, %r701, 2;
	setp.eq.s32 	%p130, %r703, 0;
	mov.f32 	%f522, 0f00000000;
	sub.f32 	%f523, %f522, %f521;
	selp.f32 	%f524, %f521, %f523, %p130;
	mul.f32 	%f525, %f75, %f524;
	mul.f32 	%f526, %f18, %f71;
	sub.f32 	%f527, %f525, %f526;
	add.f32 	%f840, %f67, %f527;
	mov.u32 	%r1012, %r1024;
	mov.f32 	%f834, %f837;
	@%p128 bra 	$L__BB0_139;
	setp.neu.f32 	%p131, %f20, 0f7F800000;
	@%p131 bra 	$L__BB0_134;
	mov.f32 	%f530, 0f00000000;
	mul.rn.f32 	%f834, %f16, %f530;
	mov.b32 	%r1012, 0;
	bra.uni 	$L__BB0_139;
$L__BB0_134:
	mov.b32 	%r204, %f16;
	mov.b64 	%rd464, 0;
	mov.b32 	%r1009, 0;
	mov.u64 	%rd462, __cudart_i2opi_f;
	shl.b32 	%r706, %r204, 8;
	or.b32  	%r707, %r706, -2147483648;
	mov.u64 	%rd463, %rd2;
$L__BB0_135:
	.pragma "nounroll";
	ld.global.nc.u32 	%r705, [%rd462];
	mad.wide.u32 	%rd325, %r705, %r707, %rd464;
	shr.u64 	%rd464, %rd325, 32;
	st.local.u32 	[%rd463], %rd325;
	add.s32 	%r1009, %r1009, 1;
	add.s64 	%rd463, %rd463, 4;
	add.s64 	%rd462, %rd462, 4;
	setp.ne.s32 	%p132, %r1009, 6;
	@%p132 bra 	$L__BB0_135;
	shr.u32 	%r708, %r204, 23;
	st.local.u32 	[%rd2+24], %rd464;
	and.b32  	%r207, %r708, 31;
	and.b32  	%r709, %r708, 224;
	add.s32 	%r710, %r709, -128;
	shr.u32 	%r711, %r710, 5;
	mul.wide.u32 	%rd326, %r711, 4;
	sub.s64 	%rd122, %rd2, %rd326;
	ld.local.u32 	%r1010, [%rd122+24];
	ld.local.u32 	%r1011, [%rd122+20];
	setp.eq.s32 	%p133, %r207, 0;
	@%p133 bra 	$L__BB0_138;
	shf.l.wrap.b32 	%r1010, %r1011, %r1010, %r207;
	ld.local.u32 	%r712, [%rd122+16];
	shf.l.wrap.b32 	%r1011, %r712, %r1011, %r207;
$L__BB0_138:
	shr.u32 	%r713, %r1010, 30;
	shf.l.wrap.b32 	%r714, %r1011, %r1010, 2;
	shl.b32 	%r715, %r1011, 2;
	shr.u32 	%r716, %r714, 31;
	add.s32 	%r717, %r716, %r713;
	neg.s32 	%r718, %r717;
	setp.lt.s32 	%p134, %r204, 0;
	selp.b32 	%r1012, %r718, %r717, %p134;
	xor.b32  	%r719, %r714, %r204;
	shr.s32 	%r720, %r714, 31;
	xor.b32  	%r721, %r720, %r714;
	xor.b32  	%r722, %r720, %r715;
	cvt.u64.u32 	%rd327, %r721;
	shl.b64 	%rd328, %rd327, 32;
	cvt.u64.u32 	%rd329, %r722;
	or.b64  	%rd330, %rd328, %rd329;
	cvt.rn.f64.s64 	%fd43, %rd330;
	mul.f64 	%fd44, %fd43, 0d3BF921FB54442D19;
	cvt.rn.f32.f64 	%f528, %fd44;
	neg.f32 	%f529, %f528;
	setp.lt.s32 	%p135, %r719, 0;
	selp.f32 	%f834, %f529, %f528, %p135;
$L__BB0_139:
	setp.ltu.f32 	%p136, %f20, 0f47CE4780;
	mul.rn.f32 	%f531, %f834, %f834;
	and.b32  	%r724, %r1012, 1;
	setp.eq.b32 	%p137, %r724, 1;
	selp.f32 	%f532, 0f3F800000, %f834, %p137;
	fma.rn.f32 	%f533, %f531, %f532, 0f00000000;
	fma.rn.f32 	%f534, %f531, 0f37CBAC00, 0fBAB607ED;
	selp.f32 	%f535, %f534, 0fB94D4153, %p137;
	selp.f32 	%f536, 0f3D2AAABB, 0f3C0885E4, %p137;
	fma.rn.f32 	%f537, %f535, %f531, %f536;
	selp.f32 	%f538, 0fBEFFFFFF, 0fBE2AAAA8, %p137;
	fma.rn.f32 	%f539, %f537, %f531, %f538;
	fma.rn.f32 	%f540, %f539, %f533, %f532;
	and.b32  	%r725, %r1012, 2;
	setp.eq.s32 	%p138, %r725, 0;
	mov.f32 	%f541, 0f00000000;
	sub.f32 	%f542, %f541, %f540;
	selp.f32 	%f83, %f540, %f542, %p138;
	mov.u32 	%r1016, %r1024;
	mov.f32 	%f835, %f837;
	@%p136 bra 	$L__BB0_147;
	setp.neu.f32 	%p139, %f20, 0f7F800000;
	@%p139 bra 	$L__BB0_142;
	mov.f32 	%f545, 0f00000000;
	mul.rn.f32 	%f835, %f16, %f545;
	mov.b32 	%r1016, 0;
	bra.uni 	$L__BB0_147;
$L__BB0_142:
	mov.b32 	%r216, %f16;
	mov.b64 	%rd467, 0;
	mov.b32 	%r1013, 0;
	mov.u64 	%rd465, __cudart_i2opi_f;
	shl.b32 	%r728, %r216, 8;
	or.b32  	%r729, %r728, -2147483648;
	mov.u64 	%rd466, %rd2;
$L__BB0_143:
	.pragma "nounroll";
	ld.global.nc.u32 	%r727, [%rd465];
	mad.wide.u32 	%rd333, %r727, %r729, %rd467;
	shr.u64 	%rd467, %rd333, 32;
	st.local.u32 	[%rd466], %rd333;
	add.s32 	%r1013, %r1013, 1;
	add.s64 	%rd466, %rd466, 4;
	add.s64 	%rd465, %rd465, 4;
	setp.ne.s32 	%p140, %r1013, 6;
	@%p140 bra 	$L__BB0_143;
	shr.u32 	%r730, %r216, 23;
	st.local.u32 	[%rd2+24], %rd467;
	and.b32  	%r219, %r730, 31;
	and.b32  	%r731, %r730, 224;
	add.s32 	%r732, %r731, -128;
	shr.u32 	%r733, %r732, 5;
	mul.wide.u32 	%rd334, %r733, 4;
	sub.s64 	%rd129, %rd2, %rd334;
	ld.local.u32 	%r1014, [%rd129+24];
	ld.local.u32 	%r1015, [%rd129+20];
	setp.eq.s32 	%p141, %r219, 0;
	@%p141 bra 	$L__BB0_146;
	shf.l.wrap.b32 	%r1014, %r1015, %r1014, %r219;
	ld.local.u32 	%r734, [%rd129+16];
	shf.l.wrap.b32 	%r1015, %r734, %r1015, %r219;
$L__BB0_146:
	shr.u32 	%r735, %r1014, 30;
	shf.l.wrap.b32 	%r736, %r1015, %r1014, 2;
	shl.b32 	%r737, %r1015, 2;
	shr.u32 	%r738, %r736, 31;
	add.s32 	%r739, %r738, %r735;
	neg.s32 	%r740, %r739;
	setp.lt.s32 	%p142, %r216, 0;
	selp.b32 	%r1016, %r740, %r739, %p142;
	xor.b32  	%r741, %r736, %r216;
	shr.s32 	%r742, %r736, 31;
	xor.b32  	%r743, %r742, %r736;
	xor.b32  	%r744, %r742, %r737;
	cvt.u64.u32 	%rd335, %r743;
	shl.b64 	%rd336, %rd335, 32;
	cvt.u64.u32 	%rd337, %r744;
	or.b64  	%rd338, %rd336, %rd337;
	cvt.rn.f64.s64 	%fd45, %rd338;
	mul.f64 	%fd46, %fd45, 0d3BF921FB54442D19;
	cvt.rn.f32.f64 	%f543, %fd46;
	neg.f32 	%f544, %f543;
	setp.lt.s32 	%p143, %r741, 0;
	selp.f32 	%f835, %f544, %f543, %p143;
$L__BB0_147:
	setp.ltu.f32 	%p144, %f26, 0f47CE4780;
	add.s32 	%r746, %r1016, 1;
	mul.rn.f32 	%f546, %f835, %f835;
	and.b32  	%r747, %r1016, 1;
	setp.eq.b32 	%p145, %r747, 1;
	selp.f32 	%f547, %f835, 0f3F800000, %p145;
	fma.rn.f32 	%f548, %f546, %f547, 0f00000000;
	fma.rn.f32 	%f549, %f546, 0f37CBAC00, 0fBAB607ED;
	selp.f32 	%f550, 0fB94D4153, %f549, %p145;
	selp.f32 	%f551, 0f3C0885E4, 0f3D2AAABB, %p145;
	fma.rn.f32 	%f552, %f550, %f546, %f551;
	selp.f32 	%f553, 0fBE2AAAA8, 0fBEFFFFFF, %p145;
	fma.rn.f32 	%f554, %f552, %f546, %f553;
	fma.rn.f32 	%f555, %f554, %f548, %f547;
	and.b32  	%r748, %r746, 2;
	setp.eq.s32 	%p146, %r748, 0;
	mov.f32 	%f556, 0f00000000;
	sub.f32 	%f557, %f556, %f555;
	selp.f32 	%f558, %f555, %f557, %p146;
	mul.f32 	%f87, %f14, %f558;
	mov.u32 	%r1020, %r1028;
	mov.f32 	%f836, %f838;
	@%p144 bra 	$L__BB0_155;
	setp.neu.f32 	%p147, %f26, 0f7F800000;
	@%p147 bra 	$L__BB0_150;
	mov.f32 	%f561, 0f00000000;
	mul.rn.f32 	%f836, %f15, %f561;
	mov.b32 	%r1020, 0;
	bra.uni 	$L__BB0_155;
$L__BB0_150:
	mov.b32 	%r228, %f15;
	mov.b64 	%rd470, 0;
	mov.b32 	%r1017, 0;
	mov.u64 	%rd468, __cudart_i2opi_f;
	shl.b32 	%r751, %r228, 8;
	or.b32  	%r752, %r751, -2147483648;
	mov.u64 	%rd469, %rd2;
$L__BB0_151:
	.pragma "nounroll";
	ld.global.nc.u32 	%r750, [%rd468];
	mad.wide.u32 	%rd341, %r750, %r752, %rd470;
	shr.u64 	%rd470, %rd341, 32;
	st.local.u32 	[%rd469], %rd341;
	add.s32 	%r1017, %r1017, 1;
	add.s64 	%rd469, %rd469, 4;
	add.s64 	%rd468, %rd468, 4;
	setp.ne.s32 	%p148, %r1017, 6;
	@%p148 bra 	$L__BB0_151;
	shr.u32 	%r753, %r228, 23;
	st.local.u32 	[%rd2+24], %rd470;
	and.b32  	%r231, %r753, 31;
	and.b32  	%r754, %r753, 224;
	add.s32 	%r755, %r754, -128;
	shr.u32 	%r756, %r755, 5;
	mul.wide.u32 	%rd342, %r756, 4;
	sub.s64 	%rd136, %rd2, %rd342;
	ld.local.u32 	%r1018, [%rd136+24];
	ld.local.u32 	%r1019, [%rd136+20];
	setp.eq.s32 	%p149, %r231, 0;
	@%p149 bra 	$L__BB0_154;
	shf.l.wrap.b32 	%r1018, %r1019, %r1018, %r231;
	ld.local.u32 	%r757, [%rd136+16];
	shf.l.wrap.b32 	%r1019, %r757, %r1019, %r231;
$L__BB0_154:
	shr.u32 	%r758, %r1018, 30;
	shf.l.wrap.b32 	%r759, %r1019, %r1018, 2;
	shl.b32 	%r760, %r1019, 2;
	shr.u32 	%r761, %r759, 31;
	add.s32 	%r762, %r761, %r758;
	neg.s32 	%r763, %r762;
	setp.lt.s32 	%p150, %r228, 0;
	selp.b32 	%r1020, %r763, %r762, %p150;
	xor.b32  	%r764, %r759, %r228;
	shr.s32 	%r765, %r759, 31;
	xor.b32  	%r766, %r765, %r759;
	xor.b32  	%r767, %r765, %r760;
	cvt.u64.u32 	%rd343, %r766;
	shl.b64 	%rd344, %rd343, 32;
	cvt.u64.u32 	%rd345, %r767;
	or.b64  	%rd346, %rd344, %rd345;
	cvt.rn.f64.s64 	%fd47, %rd346;
	mul.f64 	%fd48, %fd47, 0d3BF921FB54442D19;
	cvt.rn.f32.f64 	%f559, %fd48;
	neg.f32 	%f560, %f559;
	setp.lt.s32 	%p151, %r764, 0;
	selp.f32 	%f836, %f560, %f559, %p151;
$L__BB0_155:
	setp.ltu.f32 	%p152, %f20, 0f47CE4780;
	mul.rn.f32 	%f562, %f836, %f836;
	and.b32  	%r769, %r1020, 1;
	setp.eq.b32 	%p153, %r769, 1;
	selp.f32 	%f563, 0f3F800000, %f836, %p153;
	fma.rn.f32 	%f564, %f562, %f563, 0f00000000;
	fma.rn.f32 	%f565, %f562, 0f37CBAC00, 0fBAB607ED;
	selp.f32 	%f566, %f565, 0fB94D4153, %p153;
	selp.f32 	%f567, 0f3D2AAABB, 0f3C0885E4, %p153;
	fma.rn.f32 	%f568, %f566, %f562, %f567;
	selp.f32 	%f569, 0fBEFFFFFF, 0fBE2AAAA8, %p153;
	fma.rn.f32 	%f570, %f568, %f562, %f569;
	fma.rn.f32 	%f571, %f570, %f564, %f563;
	and.b32  	%r770, %r1020, 2;
	setp.eq.s32 	%p154, %r770, 0;
	mov.f32 	%f572, 0f00000000;
	sub.f32 	%f573, %f572, %f571;
	selp.f32 	%f574, %f571, %f573, %p154;
	mul.f32 	%f575, %f87, %f574;
	mul.f32 	%f576, %f9, %f83;
	sub.f32 	%f91, %f575, %f576;
	@%p152 bra 	$L__BB0_163;
	setp.neu.f32 	%p155, %f20, 0f7F800000;
	@%p155 bra 	$L__BB0_158;
	mov.f32 	%f579, 0f00000000;
	mul.rn.f32 	%f837, %f16, %f579;
	mov.b32 	%r1024, 0;
	bra.uni 	$L__BB0_163;
$L__BB0_158:
	mov.b32 	%r240, %f16;
	shl.b32 	%r772, %r240, 8;
	or.b32  	%r241, %r772, -2147483648;
	mov.b64 	%rd473, 0;
	mov.b32 	%r1021, 0;
	mov.u64 	%rd471, __cudart_i2opi_f;
	mov.u64 	%rd472, %rd2;
$L__BB0_159:
	.pragma "nounroll";
	ld.global.nc.u32 	%r773, [%rd471];
	mad.wide.u32 	%rd349, %r773, %r241, %rd473;
	shr.u64 	%rd473, %rd349, 32;
	st.local.u32 	[%rd472], %rd349;
	add.s32 	%r1021, %r1021, 1;
	add.s64 	%rd472, %rd472, 4;
	add.s64 	%rd471, %rd471, 4;
	setp.ne.s32 	%p156, %r1021, 6;
	@%p156 bra 	$L__BB0_159;
	shr.u32 	%r774, %r240, 23;
	st.local.u32 	[%rd2+24], %rd473;
	and.b32  	%r244, %r774, 31;
	and.b32  	%r775, %r774, 224;
	add.s32 	%r776, %r775, -128;
	shr.u32 	%r777, %r776, 5;
	mul.wide.u32 	%rd350, %r777, 4;
	sub.s64 	%rd143, %rd2, %rd350;
	ld.local.u32 	%r1022, [%rd143+24];
	ld.local.u32 	%r1023, [%rd143+20];
	setp.eq.s32 	%p157, %r244, 0;
	@%p157 bra 	$L__BB0_162;
	shf.l.wrap.b32 	%r1022, %r1023, %r1022, %r244;
	ld.local.u32 	%r778, [%rd143+16];
	shf.l.wrap.b32 	%r1023, %r778, %r1023, %r244;
$L__BB0_162:
	shr.u32 	%r779, %r1022, 30;
	shf.l.wrap.b32 	%r780, %r1023, %r1022, 2;
	shl.b32 	%r781, %r1023, 2;
	shr.u32 	%r782, %r780, 31;
	add.s32 	%r783, %r782, %r779;
	neg.s32 	%r784, %r783;
	setp.lt.s32 	%p158, %r240, 0;
	selp.b32 	%r1024, %r784, %r783, %p158;
	xor.b32  	%r785, %r780, %r240;
	shr.s32 	%r786, %r780, 31;
	xor.b32  	%r787, %r786, %r780;
	xor.b32  	%r788, %r786, %r781;
	cvt.u64.u32 	%rd351, %r787;
	shl.b64 	%rd352, %rd351, 32;
	cvt.u64.u32 	%rd353, %r788;
	or.b64  	%rd354, %rd352, %rd353;
	cvt.rn.f64.s64 	%fd49, %rd354;
	mul.f64 	%fd50, %fd49, 0d3BF921FB54442D19;
	cvt.rn.f32.f64 	%f577, %fd50;
	neg.f32 	%f578, %f577;
	setp.lt.s32 	%p159, %r785, 0;
	selp.f32 	%f837, %f578, %f577, %p159;
$L__BB0_163:
	setp.ltu.f32 	%p160, %f26, 0f47CE4780;
	add.s32 	%r790, %r1024, 1;
	mul.rn.f32 	%f580, %f837, %f837;
	and.b32  	%r791, %r1024, 1;
	setp.eq.b32 	%p161, %r791, 1;
	selp.f32 	%f581, %f837, 0f3F800000, %p161;
	fma.rn.f32 	%f582, %f580, %f581, 0f00000000;
	fma.rn.f32 	%f583, %f580, 0f37CBAC00, 0fBAB607ED;
	selp.f32 	%f584, 0fB94D4153, %f583, %p161;
	selp.f32 	%f585, 0f3C0885E4, 0f3D2AAABB, %p161;
	fma.rn.f32 	%f586, %f584, %f580, %f585;
	selp.f32 	%f587, 0fBE2AAAA8, 0fBEFFFFFF, %p161;
	fma.rn.f32 	%f588, %f586, %f580, %f587;
	fma.rn.f32 	%f589, %f588, %f582, %f581;
	and.b32  	%r792, %r790, 2;
	setp.eq.s32 	%p162, %r792, 0;
	mov.f32 	%f590, 0f00000000;
	sub.f32 	%f591, %f590, %f589;
	selp.f32 	%f95, %f589, %f591, %p162;
	@%p160 bra 	$L__BB0_171;
	setp.neu.f32 	%p163, %f26, 0f7F800000;
	@%p163 bra 	$L__BB0_166;
	mov.f32 	%f594, 0f00000000;
	mul.rn.f32 	%f838, %f15, %f594;
	mov.b32 	%r1028, 0;
	bra.uni 	$L__BB0_171;
$L__BB0_166:
	mov.b32 	%r253, %f15;
	shl.b32 	%r794, %r253, 8;
	or.b32  	%r254, %r794, -2147483648;
	mov.b64 	%rd476, 0;
	mov.b32 	%r1025, 0;
	mov.u64 	%rd474, __cudart_i2opi_f;
	mov.u64 	%rd475, %rd2;
$L__BB0_167:
	.pragma "nounroll";
	ld.global.nc.u32 	%r795, [%rd474];
	mad.wide.u32 	%rd357, %r795, %r254, %rd476;
	shr.u64 	%rd476, %rd357, 32;
	st.local.u32 	[%rd475], %rd357;
	add.s32 	%r1025, %r1025, 1;
	add.s64 	%rd475, %rd475, 4;
	add.s64 	%rd474, %rd474, 4;
	setp.ne.s32 	%p164, %r1025, 6;
	@%p164 bra 	$L__BB0_167;
	shr.u32 	%r796, %r253, 23;
	st.local.u32 	[%rd2+24], %rd476;
	and.b32  	%r257, %r796, 31;
	and.b32  	%r797, %r796, 224;
	add.s32 	%r798, %r797, -128;
	shr.u32 	%r799, %r798, 5;
	mul.wide.u32 	%rd358, %r799, 4;
	sub.s64 	%rd150, %rd2, %rd358;
	ld.local.u32 	%r1026, [%rd150+24];
	ld.local.u32 	%r1027, [%rd150+20];
	setp.eq.s32 	%p165, %r257, 0;
	@%p165 bra 	$L__BB0_170;
	shf.l.wrap.b32 	%r1026, %r1027, %r1026, %r257;
	ld.local.u32 	%r800, [%rd150+16];
	shf.l.wrap.b32 	%r1027, %r800, %r1027, %r257;
$L__BB0_170:
	shr.u32 	%r801, %r1026, 30;
	shf.l.wrap.b32 	%r802, %r1027, %r1026, 2;
	shl.b32 	%r803, %r1027, 2;
	shr.u32 	%r804, %r802, 31;
	add.s32 	%r805, %r804, %r801;
	neg.s32 	%r806, %r805;
	setp.lt.s32 	%p166, %r253, 0;
	selp.b32 	%r1028, %r806, %r805, %p166;
	xor.b32  	%r807, %r802, %r253;
	shr.s32 	%r808, %r802, 31;
	xor.b32  	%r809, %r808, %r802;
	xor.b32  	%r810, %r808, %r803;
	cvt.u64.u32 	%rd359, %r809;
	shl.b64 	%rd360, %rd359, 32;
	cvt.u64.u32 	%rd361, %r810;
	or.b64  	%rd362, %rd360, %rd361;
	cvt.rn.f64.s64 	%fd51, %rd362;
	mul.f64 	%fd52, %fd51, 0d3BF921FB54442D19;
	cvt.rn.f32.f64 	%f592, %fd52;
	neg.f32 	%f593, %f592;
	setp.lt.s32 	%p167, %r807, 0;
	selp.f32 	%f838, %f593, %f592, %p167;
$L__BB0_171:
	add.s32 	%r812, %r1028, 1;
	mul.rn.f32 	%f595, %f838, %f838;
	and.b32  	%r813, %r1028, 1;
	setp.eq.b32 	%p168, %r813, 1;
	selp.f32 	%f596, %f838, 0f3F800000, %p168;
	fma.rn.f32 	%f597, %f595, %f596, 0f00000000;
	fma.rn.f32 	%f598, %f595, 0f37CBAC00, 0fBAB607ED;
	selp.f32 	%f599, 0fB94D4153, %f598, %p168;
	selp.f32 	%f600, 0f3C0885E4, 0f3D2AAABB, %p168;
	fma.rn.f32 	%f601, %f599, %f595, %f600;
	selp.f32 	%f602, 0fBE2AAAA8, 0fBEFFFFFF, %p168;
	fma.rn.f32 	%f603, %f601, %f595, %f602;
	fma.rn.f32 	%f604, %f603, %f597, %f596;
	and.b32  	%r814, %r812, 2;
	setp.eq.s32 	%p169, %r814, 0;
	mov.f32 	%f605, 0f00000000;
	sub.f32 	%f606, %f605, %f604;
	selp.f32 	%f607, %f604, %f606, %p169;
	fma.rn.f32 	%f841, %f95, %f607, %f91;
	mul.f32 	%f608, %f839, %f839;
	abs.f32 	%f609, %f608;
	mul.f32 	%f610, %f840, %f840;
	abs.f32 	%f611, %f610;
	add.f32 	%f612, %f609, %f611;
	mul.f32 	%f613, %f841, %f841;
	abs.f32 	%f614, %f613;
	add.f32 	%f615, %f612, %f614;
	sqrt.rn.f32 	%f100, %f615;
	abs.f32 	%f616, %f100;
	setp.lt.f32 	%p170, %f616, 0f3009705F;
	@%p170 bra 	$L__BB0_173;
	div.rn.f32 	%f839, %f839, %f100;
	div.rn.f32 	%f840, %f840, %f100;
	div.rn.f32 	%f841, %f841, %f100;
$L__BB0_173:
	ld.global.f32 	%f107, [%rd3+-24];
	ld.global.f32 	%f108, [%rd3+-20];
	ld.global.f32 	%f109, [%rd3+-16];
	setp.eq.s32 	%p171, %r335, 0;
	mov.f32 	%f848, 0f00000000;
	mov.b64 	%rd478, 0;
	@%p171 bra 	$L__BB0_187;
	mul.f32 	%f620, %f840, %f840;
	fma.rn.f32 	%f621, %f839, %f839, %f620;
	fma.rn.f32 	%f110, %f841, %f841, %f621;
	mul.f32 	%f111, %f110, 0f40800000;
	cvt.f64.f32 	%fd1, %f110;
	mov.b64 	%rd478, 0;
	mov.f32 	%f848, 0f00000000;
	mov.b32 	%r1029, 0;
$L__BB0_175:
	ld.param.u64 	%rd411, [_Z4testPjjjPcifP7s_sceneP5s_camS0_i_param_3];
	cvt.s64.s32 	%rd365, %r1029;
	cvta.to.global.u64 	%rd366, %rd411;
	add.s64 	%rd152, %rd366, %rd365;
	ld.global.u32 	%r816, [%rd152+4];
	setp.ne.s32 	%p172, %r816, 6;
	mov.f32 	%f816, 0f00000000;
	@%p172 bra 	$L__BB0_186;
	ld.global.f32 	%f623, [%rd152+16];
	ld.global.f32 	%f624, [%rd152+20];
	ld.global.f32 	%f625, [%rd152+24];
	sub.f32 	%f626, %f107, %f623;
	sub.f32 	%f627, %f108, %f624;
	sub.f32 	%f628, %f109, %f625;
	ld.global.f32 	%f629, [%rd152+204];
	mul.f32 	%f630, %f840, %f627;
	fma.rn.f32 	%f631, %f839, %f626, %f630;
	fma.rn.f32 	%f632, %f841, %f628, %f631;
	add.f32 	%f114, %f632, %f632;
	mul.f32 	%f633, %f627, %f627;
	fma.rn.f32 	%f634, %f626, %f626, %f633;
	fma.rn.f32 	%f635, %f628, %f628, %f634;
	mul.f32 	%f636, %f629, %f629;
	sub.f32 	%f115, %f635, %f636;
	mul.f32 	%f637, %f114, %f114;
	mul.f32 	%f638, %f111, %f115;
	sub.f32 	%f116, %f637, %f638;
	setp.lt.f32 	%p173, %f116, 0f00000000;
	mov.f32 	%f847, %f816;
	@%p173 bra 	$L__BB0_186;
	setp.geu.f32 	%p174, %f116, 0f3009705F;
	@%p174 bra 	$L__BB0_179;
	cvt.f64.f32 	%fd53, %f114;
	mul.f64 	%fd54, %fd53, 0dBFE0000000000000;
	div.rn.f64 	%fd55, %fd54, %fd1;
	cvt.rn.f32.f64 	%f845, %fd55;
	mov.f32 	%f846, %f845;
	bra.uni 	$L__BB0_183;
$L__BB0_179:
	setp.leu.f32 	%p175, %f114, 0f00000000;
	@%p175 bra 	$L__BB0_181;
	sqrt.rn.f32 	%f640, %f116;
	add.f32 	%f844, %f114, %f640;
	bra.uni 	$L__BB0_182;
$L__BB0_181:
	sqrt.rn.f32 	%f639, %f116;
	sub.f32 	%f844, %f114, %f639;
$L__BB0_182:
	mul.f32 	%f641, %f844, 0fBF000000;
	div.rn.f32 	%f845, %f641, %f110;
	div.rn.f32 	%f846, %f115, %f641;
$L__BB0_183:
	setp.gt.f32 	%p176, %f845, %f846;
	selp.f32 	%f125, %f846, %f845, %p176;
	selp.f32 	%f126, %f845, %f846, %p176;
	setp.lt.f32 	%p177, %f125, 0f00000000;
	setp.lt.f32 	%p178, %f126, 0f00000000;
	and.pred  	%p179, %p177, %p178;
	mov.f32 	%f847, %f816;
	@%p179 bra 	$L__BB0_186;
	setp.lt.f32 	%p180, %f125, %f126;
	setp.gt.f32 	%p181, %f125, 0f00000000;
	and.pred  	%p182, %p180, %p181;
	mov.f32 	%f847, %f125;
	@%p182 bra 	$L__BB0_186;
	setp.gt.f32 	%p184, %f125, %f126;
	selp.f32 	%f643, %f125, %f126, %p178;
	selp.f32 	%f847, %f643, %f126, %p184;
$L__BB0_186:
	setp.lt.f32 	%p185, %f847, %f848;
	setp.eq.f32 	%p186, %f848, 0f00000000;
	or.pred  	%p187, %p186, %p185;
	setp.gt.f32 	%p188, %f847, 0f3009705F;
	and.pred  	%p189, %p188, %p187;
	selp.b64 	%rd478, %rd152, %rd478, %p189;
	selp.f32 	%f848, %f847, %f848, %p189;
	ld.global.u32 	%r817, [%rd152];
	add.s32 	%r1029, %r817, %r1029;
	setp.lt.u32 	%p190, %r1029, %r335;
	@%p190 bra 	$L__BB0_175;
$L__BB0_187:
	cvt.f64.f32 	%fd56, %f848;
	setp.leu.f64 	%p191, %fd56, 0d3B4E392010175EE6;
	setp.geu.f32 	%p192, %f848, 0f4B189680;
	mov.b32 	%r1049, -16776961;
	or.pred  	%p193, %p192, %p191;
	@%p193 bra 	$L__BB0_256;
	fma.rn.f32 	%f131, %f839, %f848, %f107;
	fma.rn.f32 	%f132, %f840, %f848, %f108;
	fma.rn.f32 	%f133, %f841, %f848, %f109;
	ld.global.u32 	%r268, [%rd478+4];
	mov.f32 	%f849, 0f00000000;
	setp.eq.s32 	%p194, %r268, 5;
	@%p194 bra 	$L__BB0_191;
	setp.ne.s32 	%p195, %r268, 6;
	mov.f32 	%f850, %f849;
	mov.f32 	%f851, %f849;
	@%p195 bra 	$L__BB0_193;
	ld.global.f32 	%f650, [%rd478+16];
	ld.global.f32 	%f651, [%rd478+20];
	ld.global.f32 	%f652, [%rd478+24];
	sub.f32 	%f851, %f131, %f650;
	sub.f32 	%f850, %f132, %f651;
	sub.f32 	%f849, %f133, %f652;
	bra.uni 	$L__BB0_193;
$L__BB0_191:
	neg.f32 	%f645, %f840;
	ld.global.f32 	%f851, [%rd478+28];
	ld.global.f32 	%f850, [%rd478+32];
	ld.global.f32 	%f849, [%rd478+36];
	mul.f32 	%f646, %f850, %f645;
	mul.f32 	%f647, %f839, %f851;
	sub.f32 	%f648, %f646, %f647;
	mul.f32 	%f649, %f841, %f849;
	setp.geu.f32 	%p196, %f648, %f649;
	@%p196 bra 	$L__BB0_193;
	neg.f32 	%f851, %f851;
	neg.f32 	%f850, %f850;
	neg.f32 	%f849, %f849;
$L__BB0_193:
	ld.global.u32 	%r819, [%rd478+8];
	and.b32  	%r820, %r819, 2;
	setp.eq.s32 	%p197, %r820, 0;
	@%p197 bra 	$L__BB0_229;
	setp.ne.s32 	%p198, %r268, 5;
	@%p198 bra 	$L__BB0_204;
	ld.global.f32 	%f146, [%rd478+104];
	add.f32 	%f147, %f131, %f228;
	mul.f32 	%f716, %f147, 0f3F22F983;
	cvt.rni.s32.f32 	%r1033, %f716;
	cvt.rn.f32.s32 	%f717, %r1033;
	fma.rn.f32 	%f718, %f717, 0fBFC90FDA, %f147;
	fma.rn.f32 	%f719, %f717, 0fB3A22168, %f718;
	fma.rn.f32 	%f852, %f717, 0fA7C234C5, %f719;
	abs.f32 	%f149, %f147;
	setp.ltu.f32 	%p223, %f149, 0f47CE4780;
	@%p223 bra 	$L__BB0_203;
	setp.neu.f32 	%p224, %f149, 0f7F800000;
	@%p224 bra 	$L__BB0_198;
	mov.f32 	%f722, 0f00000000;
	mul.rn.f32 	%f852, %f147, %f722;
	mov.b32 	%r1033, 0;
	bra.uni 	$L__BB0_203;
$L__BB0_198:
	mov.b32 	%r270, %f147;
	shl.b32 	%r885, %r270, 8;
	or.b32  	%r271, %r885, -2147483648;
	mov.b64 	%rd481, 0;
	mov.b32 	%r1030, 0;
	mov.u64 	%rd479, __cudart_i2opi_f;
	mov.u64 	%rd480, %rd2;
$L__BB0_199:
	.pragma "nounroll";
	ld.global.nc.u32 	%r886, [%rd479];
	mad.wide.u32 	%rd393, %r886, %r271, %rd481;
	shr.u64 	%rd481, %rd393, 32;
	st.local.u32 	[%rd480], %rd393;
	add.s32 	%r1030, %r1030, 1;
	add.s64 	%rd480, %rd480, 4;
	add.s64 	%rd479, %rd479, 4;
	setp.ne.s32 	%p225, %r1030, 6;
	@%p225 bra 	$L__BB0_199;
	shr.u32 	%r887, %r270, 23;
	st.local.u32 	[%rd2+24], %rd481;
	and.b32  	%r274, %r887, 31;
	and.b32  	%r888, %r887, 224;
	add.s32 	%r889, %r888, -128;
	shr.u32 	%r890, %r889, 5;
	mul.wide.u32 	%rd394, %r890, 4;
	sub.s64 	%rd161, %rd2, %rd394;
	ld.local.u32 	%r1031, [%rd161+24];
	ld.local.u32 	%r1032, [%rd161+20];
	setp.eq.s32 	%p226, %r274, 0;
	@%p226 bra 	$L__BB0_202;
	shf.l.wrap.b32 	%r1031, %r1032, %r1031, %r274;
	ld.local.u32 	%r891, [%rd161+16];
	shf.l.wrap.b32 	%r1032, %r891, %r1032, %r274;
$L__BB0_202:
	shr.u32 	%r892, %r1031, 30;
	shf.l.wrap.b32 	%r893, %r1032, %r1031, 2;
	shl.b32 	%r894, %r1032, 2;
	shr.u32 	%r895, %r893, 31;
	add.s32 	%r896, %r895, %r892;
	neg.s32 	%r897, %r896;
	setp.lt.s32 	%p227, %r270, 0;
	selp.b32 	%r1033, %r897, %r896, %p227;
	xor.b32  	%r898, %r893, %r270;
	shr.s32 	%r899, %r893, 31;
	xor.b32  	%r900, %r899, %r893;
	xor.b32  	%r901, %r899, %r894;
	cvt.u64.u32 	%rd395, %r900;
	shl.b64 	%rd396, %rd395, 32;
	cvt.u64.u32 	%rd397, %r901;
	or.b64  	%rd398, %rd396, %rd397;
	cvt.rn.f64.s64 	%fd63, %rd398;
	mul.f64 	%fd64, %fd63, 0d3BF921FB54442D19;
	cvt.rn.f32.f64 	%f720, %fd64;
	neg.f32 	%f721, %f720;
	setp.lt.s32 	%p228, %r898, 0;
	selp.f32 	%f852, %f721, %f720, %p228;
$L__BB0_203:
	mul.rn.f32 	%f723, %f852, %f852;
	and.b32  	%r903, %r1033, 1;
	setp.eq.b32 	%p229, %r903, 1;
	selp.f32 	%f724, 0f3F800000, %f852, %p229;
	fma.rn.f32 	%f725, %f723, %f724, 0f00000000;
	fma.rn.f32 	%f726, %f723, 0f37CBAC00, 0fBAB607ED;
	selp.f32 	%f727, %f726, 0fB94D4153, %p229;
	selp.f32 	%f728, 0f3D2AAABB, 0f3C0885E4, %p229;
	fma.rn.f32 	%f729, %f727, %f723, %f728;
	selp.f32 	%f730, 0fBEFFFFFF, 0fBE2AAAA8, %p229;
	fma.rn.f32 	%f731, %f729, %f723, %f730;
	fma.rn.f32 	%f732, %f731, %f725, %f724;
	and.b32  	%r904, %r1033, 2;
	setp.eq.s32 	%p230, %r904, 0;
	mov.f32 	%f733, 0f00000000;
	sub.f32 	%f734, %f733, %f732;
	selp.f32 	%f735, %f732, %f734, %p230;
	fma.rn.f32 	%f850, %f146, %f735, %f850;
	bra.uni 	$L__BB0_229;
$L__BB0_204:
	ld.global.f32 	%f154, [%rd478+104];
	ld.global.f32 	%f653, [%rd478+116];
	fma.rn.f32 	%f155, %f850, %f653, %f228;
	mul.f32 	%f654, %f155, 0f3F22F983;
	cvt.rni.s32.f32 	%r1037, %f654;
	cvt.rn.f32.s32 	%f655, %r1037;
	fma.rn.f32 	%f656, %f655, 0fBFC90FDA, %f155;
	fma.rn.f32 	%f657, %f655, 0fB3A22168, %f656;
	fma.rn.f32 	%f853, %f655, 0fA7C234C5, %f657;
	abs.f32 	%f157, %f155;
	setp.ltu.f32 	%p199, %f157, 0f47CE4780;
	@%p199 bra 	$L__BB0_212;
	setp.neu.f32 	%p200, %f157, 0f7F800000;
	@%p200 bra 	$L__BB0_207;
	mov.f32 	%f660, 0f00000000;
	mul.rn.f32 	%f853, %f155, %f660;
	mov.b32 	%r1037, 0;
	bra.uni 	$L__BB0_212;
$L__BB0_207:
	mov.b32 	%r284, %f155;
	shl.b32 	%r822, %r284, 8;
	or.b32  	%r285, %r822, -2147483648;
	mov.b64 	%rd484, 0;
	mov.b32 	%r1034, 0;
	mov.u64 	%rd482, __cudart_i2opi_f;
	mov.u64 	%rd483, %rd2;
$L__BB0_208:
	.pragma "nounroll";
	ld.global.nc.u32 	%r823, [%rd482];
	mad.wide.u32 	%rd369, %r823, %r285, %rd484;
	shr.u64 	%rd484, %rd369, 32;
	st.local.u32 	[%rd483], %rd369;
	add.s32 	%r1034, %r1034, 1;
	add.s64 	%rd483, %rd483, 4;
	add.s64 	%rd482, %rd482, 4;
	setp.ne.s32 	%p201, %r1034, 6;
	@%p201 bra 	$L__BB0_208;
	shr.u32 	%r824, %r284, 23;
	st.local.u32 	[%rd2+24], %rd484;
	and.b32  	%r288, %r824, 31;
	and.b32  	%r825, %r824, 224;
	add.s32 	%r826, %r825, -128;
	shr.u32 	%r827, %r826, 5;
	mul.wide.u32 	%rd370, %r827, 4;
	sub.s64 	%rd168, %rd2, %rd370;
	ld.local.u32 	%r1035, [%rd168+24];
	ld.local.u32 	%r1036, [%rd168+20];
	setp.eq.s32 	%p202, %r288, 0;
	@%p202 bra 	$L__BB0_211;
	shf.l.wrap.b32 	%r1035, %r1036, %r1035, %r288;
	ld.local.u32 	%r828, [%rd168+16];
	shf.l.wrap.b32 	%r1036, %r828, %r1036, %r288;
$L__BB0_211:
	shr.u32 	%r829, %r1035, 30;
	shf.l.wrap.b32 	%r830, %r1036, %r1035, 2;
	shl.b32 	%r831, %r1036, 2;
	shr.u32 	%r832, %r830, 31;
	add.s32 	%r833, %r832, %r829;
	neg.s32 	%r834, %r833;
	setp.lt.s32 	%p203, %r284, 0;
	selp.b32 	%r1037, %r834, %r833, %p203;
	xor.b32  	%r835, %r830, %r284;
	shr.s32 	%r836, %r830, 31;
	xor.b32  	%r837, %r836, %r830;
	xor.b32  	%r838, %r836, %r831;
	cvt.u64.u32 	%rd371, %r837;
	shl.b64 	%rd372, %rd371, 32;
	cvt.u64.u32 	%rd373, %r838;
	or.b64  	%rd374, %rd372, %rd373;
	cvt.rn.f64.s64 	%fd57, %rd374;
	mul.f64 	%fd58, %fd57, 0d3BF921FB54442D19;
	cvt.rn.f32.f64 	%f658, %fd58;
	neg.f32 	%f659, %f658;
	setp.lt.s32 	%p204, %r835, 0;
	selp.f32 	%f853, %f659, %f658, %p204;
$L__BB0_212:
	mul.rn.f32 	%f661, %f853, %f853;
	and.b32  	%r840, %r1037, 1;
	setp.eq.b32 	%p205, %r840, 1;
	selp.f32 	%f662, 0f3F800000, %f853, %p205;
	fma.rn.f32 	%f663, %f661, %f662, 0f00000000;
	fma.rn.f32 	%f664, %f661, 0f37CBAC00, 0fBAB607ED;
	selp.f32 	%f665, %f664, 0fB94D4153, %p205;
	selp.f32 	%f666, 0f3D2AAABB, 0f3C0885E4, %p205;
	fma.rn.f32 	%f667, %f665, %f661, %f666;
	selp.f32 	%f668, 0fBEFFFFFF, 0fBE2AAAA8, %p205;
	fma.rn.f32 	%f669, %f667, %f661, %f668;
	fma.rn.f32 	%f670, %f669, %f663, %f662;
	and.b32  	%r841, %r1037, 2;
	setp.eq.s32 	%p206, %r841, 0;
	mov.f32 	%f671, 0f00000000;
	sub.f32 	%f672, %f671, %f670;
	selp.f32 	%f673, %f670, %f672, %p206;
	fma.rn.f32 	%f161, %f154, %f673, %f851;
	ld.global.f32 	%f162, [%rd478+108];
	ld.global.f32 	%f674, [%rd478+120];
	fma.rn.f32 	%f163, %f851, %f674, %f228;
	mul.f32 	%f675, %f163, 0f3F22F983;
	cvt.rni.s32.f32 	%r1041, %f675;
	cvt.rn.f32.s32 	%f676, %r1041;
	fma.rn.f32 	%f677, %f676, 0fBFC90FDA, %f163;
	fma.rn.f32 	%f678, %f676, 0fB3A22168, %f677;
	fma.rn.f32 	%f854, %f676, 0fA7C234C5, %f678;
	abs.f32 	%f165, %f163;
	setp.ltu.f32 	%p207, %f165, 0f47CE4780;
	@%p207 bra 	$L__BB0_220;
	setp.neu.f32 	%p208, %f165, 0f7F800000;
	@%p208 bra 	$L__BB0_215;
	mov.f32 	%f681, 0f00000000;
	mul.rn.f32 	%f854, %f163, %f681;
	mov.b32 	%r1041, 0;
	bra.uni 	$L__BB0_220;
$L__BB0_215:
	mov.b32 	%r298, %f163;
	shl.b32 	%r843, %r298, 8;
	or.b32  	%r299, %r843, -2147483648;
	mov.b64 	%rd487, 0;
	mov.b32 	%r1038, 0;
	mov.u64 	%rd485, __cudart_i2opi_f;
	mov.u64 	%rd486, %rd2;
$L__BB0_216:
	.pragma "nounroll";
	ld.global.nc.u32 	%r844, [%rd485];
	mad.wide.u32 	%rd377, %r844, %r299, %rd487;
	shr.u64 	%rd487, %rd377, 32;
	st.local.u32 	[%rd486], %rd377;
	add.s32 	%r1038, %r1038, 1;
	add.s64 	%rd486, %rd486, 4;
	add.s64 	%rd485, %rd485, 4;
	setp.ne.s32 	%p209, %r1038, 6;
	@%p209 bra 	$L__BB0_216;
	shr.u32 	%r845, %r298, 23;
	st.local.u32 	[%rd2+24], %rd487;
	and.b32  	%r302, %r845, 31;
	and.b32  	%r846, %r845, 224;
	add.s32 	%r847, %r846, -128;
	shr.u32 	%r848, %r847, 5;
	mul.wide.u32 	%rd378, %r848, 4;
	sub.s64 	%rd175, %rd2, %rd378;
	ld.local.u32 	%r1039, [%rd175+24];
	ld.local.u32 	%r1040, [%rd175+20];
	setp.eq.s32 	%p210, %r302, 0;
	@%p210 bra 	$L__BB0_219;
	shf.l.wrap.b32 	%r1039, %r1040, %r1039, %r302;
	ld.local.u32 	%r849, [%rd175+16];
	shf.l.wrap.b32 	%r1040, %r849, %r1040, %r302;
$L__BB0_219:
	shr.u32 	%r850, %r1039, 30;
	shf.l.wrap.b32 	%r851, %r1040, %r1039, 2;
	shl.b32 	%r852, %r1040, 2;
	shr.u32 	%r853, %r851, 31;
	add.s32 	%r854, %r853, %r850;
	neg.s32 	%r855, %r854;
	setp.lt.s32 	%p211, %r298, 0;
	selp.b32 	%r1041, %r855, %r854, %p211;
	xor.b32  	%r856, %r851, %r298;
	shr.s32 	%r857, %r851, 31;
	xor.b32  	%r858, %r857, %r851;
	xor.b32  	%r859, %r857, %r852;
	cvt.u64.u32 	%rd379, %r858;
	shl.b64 	%rd380, %rd379, 32;
	cvt.u64.u32 	%rd381, %r859;
	or.b64  	%rd382, %rd380, %rd381;
	cvt.rn.f64.s64 	%fd59, %rd382;
	mul.f64 	%fd60, %fd59, 0d3BF921FB54442D19;
	cvt.rn.f32.f64 	%f679, %fd60;
	neg.f32 	%f680, %f679;
	setp.lt.s32 	%p212, %r856, 0;
	selp.f32 	%f854, %f680, %f679, %p212;
$L__BB0_220:
	mul.rn.f32 	%f682, %f854, %f854;
	and.b32  	%r861, %r1041, 1;
	setp.eq.b32 	%p213, %r861, 1;
	selp.f32 	%f683, 0f3F800000, %f854, %p213;
	fma.rn.f32 	%f684, %f682, %f683, 0f00000000;
	fma.rn.f32 	%f685, %f682, 0f37CBAC00, 0fBAB607ED;
	selp.f32 	%f686, %f685, 0fB94D4153, %p213;
	selp.f32 	%f687, 0f3D2AAABB, 0f3C0885E4, %p213;
	fma.rn.f32 	%f688, %f686, %f682, %f687;
	selp.f32 	%f689, 0fBEFFFFFF, 0fBE2AAAA8, %p213;
	fma.rn.f32 	%f690, %f688, %f682, %f689;
	fma.rn.f32 	%f691, %f690, %f684, %f683;
	and.b32  	%r862, %r1041, 2;
	setp.eq.s32 	%p214, %r862, 0;
	mov.f32 	%f692, 0f00000000;
	sub.f32 	%f693, %f692, %f691;
	selp.f32 	%f694, %f691, %f693, %p214;
	fma.rn.f32 	%f849, %f162, %f694, %f849;
	ld.global.f32 	%f170, [%rd478+112];
	ld.global.f32 	%f695, [%rd478+124];
	fma.rn.f32 	%f171, %f851, %f695, %f228;
	mul.f32 	%f696, %f171, 0f3F22F983;
	cvt.rni.s32.f32 	%r1045, %f696;
	cvt.rn.f32.s32 	%f697, %r1045;
	fma.rn.f32 	%f698, %f697, 0fBFC90FDA, %f171;
	fma.rn.f32 	%f699, %f697, 0fB3A22168, %f698;
	fma.rn.f32 	%f855, %f697, 0fA7C234C5, %f699;
	abs.f32 	%f173, %f171;
	setp.ltu.f32 	%p215, %f173, 0f47CE4780;
	@%p215 bra 	$L__BB0_228;
	setp.neu.f32 	%p216, %f173, 0f7F800000;
	@%p216 bra 	$L__BB0_223;
	mov.f32 	%f702, 0f00000000;
	mul.rn.f32 	%f855, %f171, %f702;
	mov.b32 	%r1045, 0;
	bra.uni 	$L__BB0_228;
$L__BB0_223:
	mov.b32 	%r312, %f171;
	shl.b32 	%r864, %r312, 8;
	or.b32  	%r313, %r864, -2147483648;
	mov.b64 	%rd490, 0;
	mov.b32 	%r1042, 0;
	mov.u64 	%rd488, __cudart_i2opi_f;
	mov.u64 	%rd489, %rd2;
$L__BB0_224:
	.pragma "nounroll";
	ld.global.nc.u32 	%r865, [%rd488];
	mad.wide.u32 	%rd385, %r865, %r313, %rd490;
	shr.u64 	%rd490, %rd385, 32;
	st.local.u32 	[%rd489], %rd385;
	add.s32 	%r1042, %r1042, 1;
	add.s64 	%rd489, %rd489, 4;
	add.s64 	%rd488, %rd488, 4;
	setp.ne.s32 	%p217, %r1042, 6;
	@%p217 bra 	$L__BB0_224;
	shr.u32 	%r866, %r312, 23;
	st.local.u32 	[%rd2+24], %rd490;
	and.b32  	%r316, %r866, 31;
	and.b32  	%r867, %r866, 224;
	add.s32 	%r868, %r867, -128;
	shr.u32 	%r869, %r868, 5;
	mul.wide.u32 	%rd386, %r869, 4;
	sub.s64 	%rd182, %rd2, %rd386;
	ld.local.u32 	%r1043, [%rd182+24];
	ld.local.u32 	%r1044, [%rd182+20];
	setp.eq.s32 	%p218, %r316, 0;
	@%p218 bra 	$L__BB0_227;
	shf.l.wrap.b32 	%r1043, %r1044, %r1043, %r316;
	ld.local.u32 	%r870, [%rd182+16];
	shf.l.wrap.b32 	%r1044, %r870, %r1044, %r316;
$L__BB0_227:
	shr.u32 	%r871, %r1043, 30;
	shf.l.wrap.b32 	%r872, %r1044, %r1043, 2;
	shl.b32 	%r873, %r1044, 2;
	shr.u32 	%r874, %r872, 31;
	add.s32 	%r875, %r874, %r871;
	neg.s32 	%r876, %r875;
	setp.lt.s32 	%p219, %r312, 0;
	selp.b32 	%r1045, %r876, %r875, %p219;
	xor.b32  	%r877, %r872, %r312;
	shr.s32 	%r878, %r872, 31;
	xor.b32  	%r879, %r878, %r872;
	xor.b32  	%r880, %r878, %r873;
	cvt.u64.u32 	%rd387, %r879;
	shl.b64 	%rd388, %rd387, 32;
	cvt.u64.u32 	%rd389, %r880;
	or.b64  	%rd390, %rd388, %rd389;
	cvt.rn.f64.s64 	%fd61, %rd390;
	mul.f64 	%fd62, %fd61, 0d3BF921FB54442D19;
	cvt.rn.f32.f64 	%f700, %fd62;
	neg.f32 	%f701, %f700;
	setp.lt.s32 	%p220, %r877, 0;
	selp.f32 	%f855, %f701, %f700, %p220;
$L__BB0_228:
	mul.rn.f32 	%f703, %f855, %f855;
	and.b32  	%r882, %r1045, 1;
	setp.eq.b32 	%p221, %r882, 1;
	selp.f32 	%f704, 0f3F800000, %f855, %p221;
	fma.rn.f32 	%f705, %f703, %f704, 0f00000000;
	fma.rn.f32 	%f706, %f703, 0f37CBAC00, 0fBAB607ED;
	selp.f32 	%f707, %f706, 0fB94D4153, %p221;
	selp.f32 	%f708, 0f3D2AAABB, 0f3C0885E4, %p221;
	fma.rn.f32 	%f709, %f707, %f703, %f708;
	selp.f32 	%f710, 0fBEFFFFFF, 0fBE2AAAA8, %p221;
	fma.rn.f32 	%f711, %f709, %f703, %f710;
	fma.rn.f32 	%f712, %f711, %f705, %f704;
	and.b32  	%r883, %r1045, 2;
	setp.eq.s32 	%p222, %r883, 0;
	mov.f32 	%f713, 0f00000000;
	sub.f32 	%f714, %f713, %f712;
	selp.f32 	%f715, %f712, %f714, %p222;
	fma.rn.f32 	%f850, %f170, %f715, %f850;
	mov.f32 	%f851, %f161;
$L__BB0_229:
	mul.f32 	%f736, %f851, %f851;
	abs.f32 	%f737, %f736;
	mul.f32 	%f738, %f850, %f850;
	abs.f32 	%f739, %f738;
	add.f32 	%f740, %f739, %f737;
	mul.f32 	%f741, %f849, %f849;
	abs.f32 	%f742, %f741;
	add.f32 	%f743, %f742, %f740;
	sqrt.rn.f32 	%f181, %f743;
	abs.f32 	%f744, %f181;
	setp.lt.f32 	%p231, %f744, 0f3009705F;
	@%p231 bra 	$L__BB0_231;
	div.rn.f32 	%f851, %f851, %f181;
	div.rn.f32 	%f850, %f850, %f181;
	div.rn.f32 	%f849, %f849, %f181;
$L__BB0_231:
	fma.rn.f32 	%f745, %f851, 0f3A83126F, %f131;
	fma.rn.f32 	%f746, %f850, 0f3A83126F, %f132;
	fma.rn.f32 	%f747, %f849, 0f3A83126F, %f133;
	div.rn.f32 	%f748, %f848, 0f447A0000;
	fma.rn.f32 	%f188, %f748, %f851, %f745;
	fma.rn.f32 	%f189, %f748, %f850, %f746;
	fma.rn.f32 	%f190, %f748, %f849, %f747;
	ld.global.u32 	%r905, [%rd478+64];
	shr.u32 	%r906, %r905, 16;
	and.b32  	%r907, %r906, 255;
	shr.u32 	%r908, %r905, 8;
	and.b32  	%r909, %r908, 255;
	and.b32  	%r910, %r905, 255;
	cvt.rn.f32.u32 	%f191, %r907;
	ld.global.v2.f32 	{%f749, %f750}, [%rd1+16];
	mul.f32 	%f751, %f749, %f191;
	cvt.f64.f32 	%fd65, %f751;
	add.f64 	%fd66, %fd65, 0d3F847AE147AE147B;
	setp.gt.f64 	%p232, %fd66, 0d406FE00000000000;
	selp.f64 	%fd67, 0d406FE00000000000, %fd66, %p232;
	cvt.rzi.u32.f64 	%r911, %fd67;
	cvt.rn.f32.u32 	%f192, %r909;
	mul.f32 	%f752, %f750, %f192;
	cvt.f64.f32 	%fd68, %f752;
	add.f64 	%fd69, %fd68, 0d3F847AE147AE147B;
	setp.gt.f64 	%p233, %fd69, 0d406FE00000000000;
	selp.f64 	%fd70, 0d406FE00000000000, %fd69, %p233;
	cvt.rzi.u32.f64 	%r912, %fd70;
	cvt.rn.f32.u32 	%f193, %r910;
	ld.global.f32 	%f753, [%rd1+24];
	mul.f32 	%f754, %f753, %f193;
	cvt.f64.f32 	%fd71, %f754;
	add.f64 	%fd72, %fd71, 0d3F847AE147AE147B;
	setp.gt.f64 	%p234, %fd72, 0d406FE00000000000;
	selp.f64 	%fd73, 0d406FE00000000000, %fd72, %p234;
	cvt.rzi.u32.f64 	%r325, %fd73;
	shl.b32 	%r913, %r911, 16;
	shl.b32 	%r914, %r912, 8;
	add.s32 	%r915, %r914, %r913;
	add.s32 	%r1048, %r915, %r325;
	setp.eq.s32 	%p235, %r336, 0;
	@%p235 bra 	$L__BB0_255;
	mov.b32 	%r1046, 0;
$L__BB0_233:
	ld.param.u64 	%rd413, [_Z4testPjjjPcifP7s_sceneP5s_camS0_i_param_8];
	cvt.s64.s32 	%rd399, %r1046;
	cvta.to.global.u64 	%rd400, %rd413;
	add.s64 	%rd183, %rd400, %rd399;
	ld.global.f32 	%f756, [%rd183+8];
	ld.global.f32 	%f757, [%rd183+12];
	ld.global.f32 	%f758, [%rd183+16];
	sub.f32 	%f863, %f756, %f188;
	sub.f32 	%f864, %f757, %f189;
	sub.f32 	%f865, %f758, %f190;
	mul.f32 	%f759, %f863, %f863;
	abs.f32 	%f760, %f759;
	mul.f32 	%f761, %f864, %f864;
	abs.f32 	%f762, %f761;
	add.f32 	%f763, %f760, %f762;
	mul.f32 	%f764, %f865, %f865;
	abs.f32 	%f765, %f764;
	add.f32 	%f198, %f763, %f765;
	sqrt.rn.f32 	%f199, %f198;
	abs.f32 	%f766, %f199;
	setp.lt.f32 	%p236, %f766, 0f3009705F;
	@%p236 bra 	$L__BB0_235;
	div.rn.f32 	%f863, %f863, %f199;
	div.rn.f32 	%f864, %f864, %f199;
	div.rn.f32 	%f865, %f865, %f199;
$L__BB0_235:
	setp.eq.s32 	%p237, %r335, 0;
	mov.f32 	%f873, 0f00000000;
	@%p237 bra 	$L__BB0_249;
	mul.f32 	%f769, %f864, %f864;
	fma.rn.f32 	%f770, %f863, %f863, %f769;
	fma.rn.f32 	%f206, %f865, %f865, %f770;
	mov.f32 	%f873, 0f00000000;
	mov.b32 	%r1047, 0;
	cvt.f64.f32 	%fd76, %f206;
$L__BB0_237:
	ld.param.u64 	%rd412, [_Z4testPjjjPcifP7s_sceneP5s_camS0_i_param_3];
	cvt.s64.s32 	%rd401, %r1047;
	cvta.to.global.u64 	%rd402, %rd412;
	add.s64 	%rd184, %rd402, %rd401;
	ld.global.u32 	%r918, [%rd184+4];
	setp.ne.s32 	%p238, %r918, 6;
	mov.f32 	%f817, 0f00000000;
	@%p238 bra 	$L__BB0_248;
	ld.global.f32 	%f772, [%rd184+16];
	ld.global.f32 	%f773, [%rd184+20];
	ld.global.f32 	%f774, [%rd184+24];
	sub.f32 	%f775, %f188, %f772;
	sub.f32 	%f776, %f189, %f773;
	sub.f32 	%f777, %f190, %f774;
	ld.global.f32 	%f778, [%rd184+204];
	mul.f32 	%f779, %f864, %f776;
	fma.rn.f32 	%f780, %f863, %f775, %f779;
	fma.rn.f32 	%f781, %f865, %f777, %f780;
	add.f32 	%f209, %f781, %f781;
	mul.f32 	%f782, %f776, %f776;
	fma.rn.f32 	%f783, %f775, %f775, %f782;
	fma.rn.f32 	%f784, %f777, %f777, %f783;
	mul.f32 	%f785, %f778, %f778;
	sub.f32 	%f210, %f784, %f785;
	mul.f32 	%f786, %f206, 0fC0800000;
	mul.f32 	%f787, %f786, %f210;
	fma.rn.f32 	%f211, %f209, %f209, %f787;
	setp.lt.f32 	%p239, %f211, 0f00000000;
	mov.f32 	%f871, %f817;
	@%p239 bra 	$L__BB0_248;
	setp.geu.f32 	%p240, %f211, 0f3009705F;
	@%p240 bra 	$L__BB0_241;
	cvt.f64.f32 	%fd74, %f209;
	mul.f64 	%fd75, %fd74, 0dBFE0000000000000;
	div.rn.f64 	%fd77, %fd75, %fd76;
	cvt.rn.f32.f64 	%f869, %fd77;
	mov.f32 	%f870, %f869;
	bra.uni 	$L__BB0_245;
$L__BB0_241:
	setp.leu.f32 	%p241, %f209, 0f00000000;
	@%p241 bra 	$L__BB0_243;
	sqrt.rn.f32 	%f789, %f211;
	add.f32 	%f868, %f209, %f789;
	bra.uni 	$L__BB0_244;
$L__BB0_243:
	sqrt.rn.f32 	%f788, %f211;
	sub.f32 	%f868, %f209, %f788;
$L__BB0_244:
	mul.f32 	%f790, %f868, 0fBF000000;
	div.rn.f32 	%f869, %f790, %f206;
	div.rn.f32 	%f870, %f210, %f790;
$L__BB0_245:
	setp.gt.f32 	%p242, %f869, %f870;
	selp.f32 	%f220, %f869, %f870, %p242;
	selp.f32 	%f221, %f870, %f869, %p242;
	setp.lt.f32 	%p243, %f221, 0f00000000;
	setp.lt.f32 	%p244, %f220, 0f00000000;
	and.pred  	%p245, %p243, %p244;
	mov.f32 	%f871, %f817;
	@%p245 bra 	$L__BB0_248;
	setp.lt.f32 	%p246, %f221, %f220;
	setp.gt.f32 	%p247, %f221, 0f00000000;
	and.pred  	%p248, %p246, %p247;
	mov.f32 	%f871, %f221;
	@%p248 bra 	$L__BB0_248;
	setp.gt.f32 	%p250, %f221, %f220;
	selp.f32 	%f792, %f221, %f220, %p244;
	selp.f32 	%f871, %f792, %f220, %p250;
$L__BB0_248:
	setp.lt.f32 	%p251, %f871, %f873;
	setp.eq.f32 	%p252, %f873, 0f00000000;
	setp.gt.f32 	%p253, %f871, 0f3009705F;
	selp.f32 	%f793, %f871, %f873, %p251;
	selp.f32 	%f794, %f871, %f793, %p252;
	selp.f32 	%f873, %f794, %f873, %p253;
	ld.global.u32 	%r919, [%rd184];
	add.s32 	%r1047, %r919, %r1047;
	setp.lt.u32 	%p254, %r1047, %r335;
	@%p254 bra 	$L__BB0_237;
$L__BB0_249:
	setp.geu.f32 	%p255, %f873, %f198;
	cvt.f64.f32 	%fd78, %f873;
	setp.leu.f64 	%p256, %fd78, 0d3B4E392010175EE6;
	or.pred  	%p257, %p255, %p256;
	@%p257 bra 	$L__BB0_252;
	setp.eq.f32 	%p258, %f198, 0f00000000;
	@%p258 bra 	$L__BB0_254;
	ld.global.u32 	%r920, [%rd1+36];
	setp.eq.s32 	%p259, %r920, 0;
	@%p259 bra 	$L__BB0_254;
$L__BB0_252:
	mul.f32 	%f795, %f850, %f864;
	fma.rn.f32 	%f796, %f851, %f863, %f795;
	fma.rn.f32 	%f227, %f849, %f865, %f796;
	setp.leu.f32 	%p260, %f227, 0f3009705F;
	@%p260 bra 	$L__BB0_254;
	ld.global.f32 	%f797, [%rd183+36];
	ld.global.f32 	%f798, [%rd478+40];
	ld.global.f32 	%f799, [%rd478+44];
	ld.global.f32 	%f800, [%rd478+48];
	ld.global.u32 	%r922, [%rd183+40];
	shr.u32 	%r923, %r1048, 16;
	and.b32  	%r924, %r923, 255;
	shr.u32 	%r925, %r1048, 8;
	and.b32  	%r926, %r925, 255;
	and.b32  	%r927, %r325, 255;
	shr.u32 	%r928, %r922, 16;
	and.b32  	%r929, %r928, 255;
	shr.u32 	%r930, %r922, 8;
	and.b32  	%r931, %r930, 255;
	and.b32  	%r932, %r922, 255;
	cvt.rn.f32.u32 	%f801, %r929;
	fma.rn.f32 	%f802, %f797, %f801, %f191;
	mul.f32 	%f803, %f227, %f802;
	cvt.rn.f32.u32 	%f804, %r924;
	fma.rn.f32 	%f805, %f798, %f803, %f804;
	cvt.rzi.u32.f32 	%r933, %f805;
	cvt.rn.f32.u32 	%f806, %r931;
	fma.rn.f32 	%f807, %f797, %f806, %f192;
	mul.f32 	%f808, %f227, %f807;
	cvt.rn.f32.u32 	%f809, %r926;
	fma.rn.f32 	%f810, %f799, %f808, %f809;
	cvt.rzi.u32.f32 	%r934, %f810;
	cvt.rn.f32.u32 	%f811, %r932;
	fma.rn.f32 	%f812, %f797, %f811, %f193;
	mul.f32 	%f813, %f227, %f812;
	cvt.rn.f32.u32 	%f814, %r927;
	fma.rn.f32 	%f815, %f800, %f813, %f814;
	cvt.rzi.u32.f32 	%r935, %f815;
	min.u32 	%r936, %r933, 255;
	min.u32 	%r937, %r934, 255;
	min.u32 	%r938, %r935, 255;
	shl.b32 	%r939, %r936, 16;
	shl.b32 	%r940, %r937, 8;
	or.b32  	%r941, %r940, %r938;
	or.b32  	%r1048, %r941, %r939;
	add.u64 	%rd403, %SP, 0;
	add.u64 	%rd404, %SPL, 0;
	st.local.u32 	[%rd404], %r1048;
	mov.u64 	%rd405, $str;
	cvta.global.u64 	%rd406, %rd405;
	{ // callseq 0, 0
	.param .b64 param0;
	st.param.b64 	[param0], %rd406;
	.param .b64 param1;
	st.param.b64 	[param1], %rd403;
	.param .b32 retval0;
	call.uni (retval0), 
	vprintf, 
	(
	param0, 
	param1
	);
	ld.param.b32 	%r942, [retval0];
	} // callseq 0
	bra.uni 	$L__BB0_255;
$L__BB0_254:
	ld.global.u32 	%r921, [%rd183];
	add.s32 	%r1046, %r921, %r1046;
	setp.lt.u32 	%p261, %r1046, %r336;
	@%p261 bra 	$L__BB0_233;
$L__BB0_255:
	add.s32 	%r1049, %r1048, -16777216;
$L__BB0_256:
	ld.param.u64 	%rd410, [_Z4testPjjjPcifP7s_sceneP5s_camS0_i_param_0];
	cvta.to.global.u64 	%rd407, %rd410;
	mul.wide.s32 	%rd408, %r1, 4;
	add.s64 	%rd409, %rd407, %rd408;
	st.global.u32 	[%rd409], %r1049;
	ret;

}


// ===== COMPILED SASS (sm_100) =====

	.target	sm_100

	.elftype	@"ET_EXEC"


//--------------------- .note.nv.tkinfo           --------------------------
	.section	.note.nv.tkinfo,"",@"SHT_NOTE"
	.sectionflags	@"SHF_NOTE_NV_TKINFO"
	.tkinfo
        /*0018*/ 	.word	0x00000002
        /*0030*/ 	.string	""
        /*0030*/ 	.string	"ptxas"
        /*0030*/ 	.string	"Cuda compilation tools, release 13.0, V13.0.88"
        /*0030*/ 	.string	"Build cuda_13.0.r13.0/compiler.36424714_0"
        /*0030*/ 	.string	"-arch sm_100 -m 64 "



//--------------------- .note.nv.cuinfo           --------------------------
	.section	.note.nv.cuinfo,"",@"SHT_NOTE"
	.sectionflags	@"SHF_NOTE_NV_CUINFO"
        /*0018*/ 	.short	0x0002
        /*001a*/ 	.short	0x0064
        /*001c*/ 	.short	0x0082
	.zero		2


//--------------------- .nv.info                  --------------------------
	.section	.nv.info,"",@"SHT_CUDA_INFO"
	.align	4


	//----- nvinfo : EIATTR_REGCOUNT
	.align		4
        /*0000*/ 	.byte	0x04, 0x2f
        /*0002*/ 	.short	(.L_3 - .L_2)
	.align		4
.L_2:
        /*0004*/ 	.word	index@(_Z4testPjjjPcifP7s_sceneP5s_camS0_i)
        /*0008*/ 	.word	0x00000037


	//----- nvinfo : EIATTR_FRAME_SIZE
	.align		4
.L_3:
        /*000c*/ 	.byte	0x04, 0x11
        /*000e*/ 	.short	(.L_5 - .L_4)
	.align		4
.L_4:
        /*0010*/ 	.word	index@($__internal_2_$__cuda_sm3x_div_rn_noftz_f32_slowpath)
        /*0014*/ 	.word	0x00000020


	//----- nvinfo : EIATTR_FRAME_SIZE
	.align		4
.L_5:
        /*0018*/ 	.byte	0x04, 0x11
        /*001a*/ 	.short	(.L_7 - .L_6)
	.align		4
.L_6:
        /*001c*/ 	.word	index@($__internal_1_$__cuda_sm20_sqrt_rn_f32_slowpath)
        /*0020*/ 	.word	0x00000020


	//----- nvinfo : EIATTR_FRAME_SIZE
	.align		4
.L_7:
        /*0024*/ 	.byte	0x04, 0x11
        /*0026*/ 	.short	(.L_9 - .L_8)
	.align		4
.L_8:
        /*0028*/ 	.word	index@($__internal_0_$__cuda_sm20_div_rn_f64_full)
        /*002c*/ 	.word	0x00000020


	//----- nvinfo : EIATTR_FRAME_SIZE
	.align		4
.L_9:
        /*0030*/ 	.byte	0x04, 0x11
        /*0032*/ 	.short	(.L_11 - .L_10)
	.align		4
.L_10:
        /*0034*/ 	.word	index@(_Z4testPjjjPcifP7s_sceneP5s_camS0_i)
        /*0038*/ 	.word	0x00000020


	//----- nvinfo : EIATTR_MIN_STACK_SIZE
	.align		4
.L_11:
        /*003c*/ 	.byte	0x04, 0x12
        /*003e*/ 	.short	(.L_13 - .L_12)
	.align		4
.L_12:
        /*0040*/ 	.word	index@(_Z4testPjjjPcifP7s_sceneP5s_camS0_i)
        /*0044*/ 	.word	0x00000020
.L_13:


//--------------------- .nv.compat                --------------------------
	.section	.nv.compat,"",@"SHT_CUDA_COMPAT_INFO"
	.align	4
        /*0000*/ 	.byte	0x02, 0x09, 0x00, 0x00, 0x02, 0x02, 0x01, 0x00, 0x02, 0x05, 0x05, 0x00, 0x03, 0x07, 0x01, 0x01
        /*0010*/ 	.byte	0x02, 0x03, 0x00, 0x00, 0x02, 0x06, 0x01, 0x00, 0x04, 0x0b, 0x08, 0x00, 0x01, 0x00, 0x00, 0x00
        /*0020*/ 	.byte	0x00, 0x00, 0x00, 0x00


//--------------------- .nv.info._Z4testPjjjPcifP7s_sceneP5s_camS0_i --------------------------
	.section	.nv.info._Z4testPjjjPcifP7s_sceneP5s_camS0_i,"",@"SHT_CUDA_INFO"
	.sectionflags	@""
	.align	4


	//----- nvinfo : EIATTR_CUDA_API_VERSION
	.align		4
        /*0000*/ 	.byte	0x04, 0x37
        /*0002*/ 	.short	(.L_15 - .L_14)
.L_14:
        /*0004*/ 	.word	0x00000082


	//----- nvinfo : EIATTR_KPARAM_INFO
	.align		4
.L_15:
        /*0008*/ 	.byte	0x04, 0x17
        /*000a*/ 	.short	(.L_17 - .L_16)
.L_16:
        /*000c*/ 	.word	0x00000000
        /*0010*/ 	.short	0x0009
        /*0012*/ 	.short	0x0038
        /*0014*/ 	.byte	0x00, 0xf0, 0x11, 0x00


	//----- nvinfo : EIATTR_KPARAM_INFO
	.align		4
.L_17:
        /*0018*/ 	.byte	0x04, 0x17
        /*001a*/ 	.short	(.L_19 - .L_18)
.L_18:
        /*001c*/ 	.word	0x00000000
        /*0020*/ 	.short	0x0008
        /*0022*/ 	.short	0x0030
        /*0024*/ 	.byte	0x00, 0xf5, 0x21, 0x00


	//----- nvinfo : EIATTR_KPARAM_INFO
	.align		4
.L_19:
        /*0028*/ 	.byte	0x04, 0x17
        /*002a*/ 	.short	(.L_21 - .L_20)
.L_20:
        /*002c*/ 	.word	0x00000000
        /*0030*/ 	.short	0x0007
        /*0032*/ 	.short	0x0028
        /*0034*/ 	.byte	0x00, 0xf5, 0x21, 0x00


	//----- nvinfo : EIATTR_KPARAM_INFO
	.align		4
.L_21:
        /*0038*/ 	.byte	0x04, 0x17
        /*003a*/ 	.short	(.L_23 - .L_22)
.L_22:
        /*003c*/ 	.word	0x00000000
        /*0040*/ 	.short	0x0006
        /*0042*/ 	.short	0x0020
        /*0044*/ 	.byte	0x00, 0xf5, 0x21, 0x00


	//----- nvinfo : EIATTR_KPARAM_INFO
	.align		4
.L_23:
        /*0048*/ 	.byte	0x04, 0x17
        /*004a*/ 	.short	(.L_25 - .L_24)
.L_24:
        /*004c*/ 	.word	0x00000000
        /*0050*/ 	.short	0x0005
        /*0052*/ 	.short	0x001c
        /*0054*/ 	.byte	0x00, 0xf0, 0x11, 0x00


	//----- nvinfo : EIATTR_KPARAM_INFO
	.align		4
.L_25:
        /*0058*/ 	.byte	0x04, 0x17
        /*005a*/ 	.short	(.L_27 - .L_26)
.L_26:
        /*005c*/ 	.word	0x00000000
        /*0060*/ 	.short	0x0004
        /*0062*/ 	.short	0x0018
        /*0064*/ 	.byte	0x00, 0xf0, 0x11, 0x00


	//----- nvinfo : EIATTR_KPARAM_INFO
	.align		4
.L_27:
        /*0068*/ 	.byte	0x04, 0x17
        /*006a*/ 	.short	(.L_29 - .L_28)
.L_28:
        /*006c*/ 	.word	0x00000000
        /*0070*/ 	.short	0x0003
        /*0072*/ 	.short	0x0010
        /*0074*/ 	.byte	0x00, 0xf5, 0x21, 0x00


	//----- nvinfo : EIATTR_KPARAM_INFO
	.align		4
.L_29:
        /*0078*/ 	.byte	0x04, 0x17
        /*007a*/ 	.short	(.L_31 - .L_30)
.L_30:
        /*007c*/ 	.word	0x00000000
        /*0080*/ 	.short	0x0002
        /*0082*/ 	.short	0x000c
        /*0084*/ 	.byte	0x00, 0xf0, 0x11, 0x00


	//----- nvinfo : EIATTR_KPARAM_INFO
	.align		4
.L_31:
        /*0088*/ 	.byte	0x04, 0x17
        /*008a*/ 	.short	(.L_33 - .L_32)
.L_32:
        /*008c*/ 	.word	0x00000000
        /*0090*/ 	.short	0x0001
        /*0092*/ 	.short	0x0008
        /*0094*/ 	.byte	0x00, 0xf0, 0x11, 0x00


	//----- nvinfo : EIATTR_KPARAM_INFO
	.align		4
.L_33:
        /*0098*/ 	.byte	0x04, 0x17
        /*009a*/ 	.short	(.L_35 - .L_34)
.L_34:
        /*009c*/ 	.word	0x00000000
        /*00a0*/ 	.short	0x0000
        /*00a2*/ 	.short	0x0000
        /*00a4*/ 	.byte	0x00, 0xf5, 0x21, 0x00


	//----- nvinfo : EIATTR_SPARSE_MMA_MASK
	.align		4
.L_35:
        /*00a8*/ 	.byte	0x03, 0x50
        /*00aa*/ 	.short	0x0000


	//----- nvinfo : EIATTR_MAXREG_COUNT
	.align		4
        /*00ac*/ 	.byte	0x03, 0x1b
        /*00ae*/ 	.short	0x00ff


	//----- nvinfo : EIATTR_EXTERNS
	.align		4
        /*00b0*/ 	.byte	0x04, 0x0f
        /*00b2*/ 	.short	(.L_37 - .L_36)


	//   ....[0]....
	.align		4
.L_36:
        /*00b4*/ 	.word	index@(vprintf)


	//----- nvinfo : EIATTR_MERCURY_ISA_VERSION
	.align		4
.L_37:
        /*00b8*/ 	.byte	0x03, 0x5f
        /*00ba*/ 	.short	0x0101


	//----- nvinfo : EIATTR_VRC_CTA_INIT_COUNT
	.align		4
        /*00bc*/ 	.byte	0x02, 0x4a
	.zero		1
	.zero		1


	//----- nvinfo : EIATTR_SYSCALL_OFFSETS
	.align		4
        /*00c0*/ 	.byte	0x04, 0x46
        /*00c2*/ 	.short	(.L_39 - .L_38)


	//   ....[0]....
.L_38:
        /*00c4*/ 	.word	0x0000b670


	//----- nvinfo : EIATTR_EXIT_INSTR_OFFSETS
	.align		4
.L_39:
        /*00c8*/ 	.byte	0x04, 0x1c
        /*00ca*/ 	.short	(.L_41 - .L_40)


	//   ....[0]....
.L_40:
        /*00cc*/ 	.word	0x0000b6e0


	//----- nvinfo : EIATTR_CRS_STACK_SIZE
	.align		4
.L_41:
        /*00d0*/ 	.byte	0x04, 0x1e
        /*00d2*/ 	.short	(.L_43 - .L_42)
.L_42:
        /*00d4*/ 	.word	0x00000000


	//----- nvinfo : EIATTR_CBANK_PARAM_SIZE
	.align		4
.L_43:
        /*00d8*/ 	.byte	0x03, 0x19
        /*00da*/ 	.short	0x003c


	//----- nvinfo : EIATTR_PARAM_CBANK
	.align		4
        /*00dc*/ 	.byte	0x04, 0x0a
        /*00de*/ 	.short	(.L_45 - .L_44)
	.align		4
.L_44:
        /*00e0*/ 	.word	index@(.nv.constant0._Z4testPjjjPcifP7s_sceneP5s_camS0_i)
        /*00e4*/ 	.short	0x0380
        /*00e6*/ 	.short	0x003c


	//----- nvinfo : EIATTR_SW_WAR
	.align		4
.L_45:
        /*00e8*/ 	.byte	0x04, 0x36
        /*00ea*/ 	.short	(.L_47 - .L_46)
.L_46:
        /*00ec*/ 	.word	0x00000008
.L_47:


//--------------------- .nv.callgraph             --------------------------
	.section	.nv.callgraph,"",@"SHT_CUDA_CALLGRAPH"
	.align	4
	.sectionentsize	8
	.align		4
        /*0000*/ 	.word	0x00000000
	.align		4
        /*0004*/ 	.word	0xffffffff
	.align		4
        /*0008*/ 	.word	index@(_Z4testPjjjPcifP7s_sceneP5s_camS0_i)
	.align		4
        /*000c*/ 	.word	index@(vprintf)
	.align		4
        /*0010*/ 	.word	0x00000000
	.align		4
        /*0014*/ 	.word	0xfffffffe
	.align		4
        /*0018*/ 	.word	0x00000000
	.align		4
        /*001c*/ 	.word	0xfffffffd
	.align		4
        /*0020*/ 	.word	0x00000000
	.align		4
        /*0024*/ 	.word	0xfffffffc


//--------------------- .nv.constant4             --------------------------
	.section	.nv.constant4,"a",@progbits
	.align	8
	.align		8
.nv.constant4:
        /*0000*/ 	.dword	vprintf
	.align		8
        /*0008*/ 	.dword	$str
	.align		8
        /*0010*/ 	.dword	__cudart_i2opi_f


//--------------------- .text._Z4testPjjjPcifP7s_sceneP5s_camS0_i --------------------------
	.section	.text._Z4testPjjjPcifP7s_sceneP5s_camS0_i,"ax",@progbits
	.align	128
        .global         _Z4testPjjjPcifP7s_sceneP5s_camS0_i
        .type           _Z4testPjjjPcifP7s_sceneP5s_camS0_i,@function
        .size           _Z4testPjjjPcifP7s_sceneP5s_camS0_i,(.L_x_195 - _Z4testPjjjPcifP7s_sceneP5s_camS0_i)
        .other          _Z4testPjjjPcifP7s_sceneP5s_camS0_i,@"STO_CUDA_ENTRY STV_DEFAULT"
_Z4testPjjjPcifP7s_sceneP5s_camS0_i:
.text._Z4testPjjjPcifP7s_sceneP5s_camS0_i:
[----:B------:R-:W0:Y:S08]  /*0000*/  LDC R1, c[0x0][0x37c] ;  /* 0x0000df00ff017b82 */ /* 0x000e300000000800 */
[----:B------:R-:W1:Y:S01]  /*0010*/  LDC.64 R2, c[0x0][0x3a0] ;  /* 0x0000e800ff027b82 */ /* 0x000e620000000a00 */
[----:B------:R-:W1:Y:S01]  /*0020*/  LDCU.64 UR36, c[0x0][0x358] ;  /* 0x00006b00ff2477ac */ /* 0x000e620008000a00 */
[----:B------:R-:W2:Y:S01]  /*0030*/  S2R R15, SR_TID.X ;  /* 0x00000000000f7919 */ /* 0x000ea20000002100 */
[----:B0-----:R-:W-:-:S05]  /*0040*/  VIADD R1, R1, 0xffffffe0 ;  /* 0xffffffe001017836 */ /* 0x001fca0000000000 */
[----:B------:R-:W0:Y:S01]  /*0050*/  LDC.64 R18, c[0x0][0x398] ;  /* 0x0000e600ff127b82 */ /* 0x000e220000000a00 */
[----:B------:R-:W3:Y:S07]  /*0060*/  S2R R17, SR_TID.Y ;  /* 0x0000000000117919 */ /* 0x000eee0000002200 */
[----:B------:R-:W4:Y:S01]  /*0070*/  LDC R21, c[0x0][0x3b8] ;  /* 0x0000ee00ff157b82 */ /* 0x000f220000000800 */
[----:B------:R-:W5:Y:S07]  /*0080*/  LDCU UR5, c[0x0][0x2fc] ;  /* 0x00005f80ff0577ac */ /* 0x000f6e0008000800 */
[----:B------:R-:W2:Y:S01]  /*0090*/  LDC.64 R6, c[0x0][0x3a8] ;  /* 0x0000ea00ff067b82 */ /* 0x000ea20000000a00 */
[----:B-1----:R-:W5:Y:S07]  /*00a0*/  LDG.E R0, desc[UR36][R2.64+0x2c] ;  /* 0x00002c2402007981 */ /* 0x002f6e000c1e1900 */
[----:B------:R-:W1:Y:S01]  /*00b0*/  LDC.64 R8, c[0x0][0x3b0] ;  /* 0x0000ec00ff087b82 */ /* 0x000e620000000a00 */
[----:B------:R-:W3:Y:S01]  /*00c0*/  LDG.E R11, desc[UR36][R2.64+0x8] ;  /* 0x00000824020b7981 */ /* 0x000ee2000c1e1900 */
[----:B------:R-:W1:Y:S01]  /*00d0*/  LDCU UR4, c[0x0][0x2f8] ;  /* 0x00005f00ff0477ac */ /* 0x000e620008000800 */
[----:B------:R-:W1:Y:S05]  /*00e0*/  LDCU UR8, c[0x0][0x388] ;  /* 0x00007100ff0877ac */ /* 0x000e6a0008000800 */
[----:B------:R-:W1:Y:S01]  /*00f0*/  LDC.64 R12, c[0x0][0x390] ;  /* 0x0000e400ff0c7b82 */ /* 0x000e620000000a00 */
[----:B-----5:R-:W-:-:S13]  /*0100*/  LOP3.LUT P0, RZ, R0, 0x10, RZ, 0xc0, !PT ;  /* 0x0000001000ff7812 */ /* 0x020fda000780c0ff */
[----:B------:R-:W5:Y:S04]  /*0110*/  @!P0 LDG.E R5, desc[UR36][R2.64+0xc] ;  /* 0x00000c2402058981 */ /* 0x000f68000c1e1900 */
[----:B------:R-:W5:Y:S01]  /*0120*/  @P0 LDG.E R5, desc[UR36][R2.64+0xc] ;  /* 0x00000c2402050981 */ /* 0x000f62000c1e1900 */
[----:B------:R-:W1:Y:S08]  /*0130*/  LDC R16, c[0x0][0x360] ;  /* 0x0000d800ff107b82 */ /* 0x000e700000000800 */
[----:B------:R-:W1:Y:S08]  /*0140*/  S2UR UR6, SR_CTAID.X ;  /* 0x00000000000679c3 */ /* 0x000e700000002500 */
[----:B------:R-:W5:Y:S08]  /*0150*/  S2UR UR7, SR_CTAID.Y ;  /* 0x00000000000779c3 */ /* 0x000f700000002600 */
[----:B------:R-:W5:Y:S01]  /*0160*/  LDC R10, c[0x0][0x364] ;  /* 0x0000d900ff0a7b82 */ /* 0x000f620000000800 */
[----:B---3--:R-:W-:Y:S01]  /*0170*/  I2FP.F32.S32 R0, R11 ;  /* 0x0000000b00007245 */ /* 0x008fe20000201400 */
[----:B0-----:R-:W-:Y:S04]  /*0180*/  STG.E desc[UR36][R2.64+0x28], R19 ;  /* 0x0000281302007986 */ /* 0x001fe8000c101924 */
[----:B------:R-:W-:Y:S04]  /*0190*/  STG.E desc[UR36][R2.64+0x34], R18 ;  /* 0x0000341202007986 */ /* 0x000fe8000c101924 */
[----:B------:R-:W-:Y:S04]  /*01a0*/  STG.E.64 desc[UR36][R2.64+0x88], RZ ;  /* 0x000088ff02007986 */ /* 0x000fe8000c101b24 */
[----:B------:R-:W-:Y:S04]  /*01b0*/  STG.E.64 desc[UR36][R2.64+0x98], RZ ;  /* 0x000098ff02007986 */ /* 0x000fe8000c101b24 */
[----:B------:R-:W-:Y:S04]  /*01c0*/  STG.E.64 desc[UR36][R2.64+0x90], RZ ;  /* 0x000090ff02007986 */ /* 0x000fe8000c101b24 */
[----:B------:R-:W-:Y:S04]  /*01d0*/  STG.E.64 desc[UR36][R2.64+0xa0], RZ ;  /* 0x0000a0ff02007986 */ /* 0x000fe8000c101b24 */
[----:B----4-:R-:W-:Y:S04]  /*01e0*/  STG.E desc[UR36][R2.64+0x38], R21 ;  /* 0x0000381502007986 */ /* 0x010fe8000c101924 */
[----:B--2---:R0:W-:Y:S04]  /*01f0*/  STG.E.64 desc[UR36][R2.64+0x70], R6 ;  /* 0x0000700602007986 */ /* 0x0041e8000c101b24 */
[----:B-1----:R1:W-:Y:S01]  /*0200*/  STG.E.64 desc[UR36][R2.64+0x78], R8 ;  /* 0x0000780802007986 */ /* 0x0023e2000c101b24 */
[----:B------:R-:W-:-:S03]  /*0210*/  IMAD R16, R16, UR6, R15 ;  /* 0x0000000610107c24 */ /* 0x000fc6000f8e020f */
[----:B------:R2:W-:Y:S01]  /*0220*/  STG.E.64 desc[UR36][R2.64+0x80], R12 ;  /* 0x0000800c02007986 */ /* 0x0005e2000c101b24 */
[----:B0-----:R-:W-:Y:S02]  /*0230*/  IADD3 R6, P1, PT, R1, UR4, RZ ;  /* 0x0000000401067c10 */ /* 0x001fe4000ff3e0ff */
[----:B-----5:R-:W-:-:S04]  /*0240*/  I2FP.F32.S32 R5, R5 ;  /* 0x0000000500057245 */ /* 0x020fc80000201400 */
[----:B------:R-:W0:Y:S08]  /*0250*/  MUFU.RCP R4, R5 ;  /* 0x0000000500047308 */ /* 0x000e300000001000 */
[----:B------:R-:W3:Y:S01]  /*0260*/  FCHK P0, R0, R5 ;  /* 0x0000000500007302 */ /* 0x000ee20000000000 */
[----:B0-----:R-:W-:-:S04]  /*0270*/  FFMA R7, -R5, R4, 1 ;  /* 0x3f80000005077423 */ /* 0x001fc80000000104 */
[----:B-1----:R-:W-:Y:S01]  /*0280*/  FFMA R9, R4, R7, R4 ;  /* 0x0000000704097223 */ /* 0x002fe20000000004 */
[----:B------:R-:W-:-:S03]  /*0290*/  IMAD R7, R10, UR7, R17 ;  /* 0x000000070a077c24 */ /* 0x000fc6000f8e0211 */
[----:B------:R-:W-:Y:S01]  /*02a0*/  FFMA R4, R0, R9, RZ ;  /* 0x0000000900047223 */ /* 0x000fe200000000ff */
[----:B------:R-:W-:Y:S02]  /*02b0*/  IMAD R16, R7, UR8, R16 ;  /* 0x0000000807107c24 */ /* 0x000fe4000f8e0210 */
[----:B------:R-:W-:Y:S02]  /*02c0*/  IMAD.X R7, RZ, RZ, UR5, P1 ;  /* 0x00000005ff077e24 */ /* 0x000fe400088e06ff */
[----:B--2---:R-:W-:-:S04]  /*02d0*/  FFMA R13, -R5, R4, R0 ;  /* 0x00000004050d7223 */ /* 0x004fc80000000100 */
[----:B------:R-:W-:Y:S01]  /*02e0*/  FFMA R13, R9, R13, R4 ;  /* 0x0000000d090d7223 */ /* 0x000fe20000000004 */
[----:B---3--:R-:W-:Y:S06]  /*02f0*/  @!P0 BRA `(.L_x_0) ;  /* 0x0000000000148947 */ /* 0x008fec0003800000 */
[----:B------:R-:W-:Y:S01]  /*0300*/  IMAD.MOV.U32 R14, RZ, RZ, R0 ;  /* 0x000000ffff0e7224 */ /* 0x000fe200078e0000 */
[----:B------:R-:W-:Y:S01]  /*0310*/  MOV R24, 0x340 ;  /* 0x0000034000187802 */ /* 0x000fe20000000f00 */
[----:B------:R-:W-:-:S07]  /*0320*/  IMAD.MOV.U32 R15, RZ, RZ, R5 ;  /* 0x000000ffff0f7224 */ /* 0x000fce00078e0005 */
[----:B------:R-:W-:Y:S05]  /*0330*/  CALL.REL.NOINC `($__internal_2_$__cuda_sm3x_div_rn_noftz_f32_slowpath) ;  /* 0x000000b800b47944 */ /* 0x000fea0003c00000 */
[----:B------:R-:W-:-:S07]  /*0340*/  IMAD.MOV.U32 R13, RZ, RZ, R25 ;  /* 0x000000ffff0d7224 */ /* 0x000fce00078e0019 */
.L_x_0:
[----:B------:R-:W0:Y:S01]  /*0350*/  I2F.U32.RP R4, R11 ;  /* 0x0000000b00047306 */ /* 0x000e220000209000 */
[----:B------:R-:W-:Y:S01]  /*0360*/  IMAD.MOV R9, RZ, RZ, -R11 ;  /* 0x000000ffff097224 */ /* 0x000fe200078e0a0b */
[----:B------:R-:W-:Y:S01]  /*0370*/  ISETP.NE.U32.AND P1, PT, R11, RZ, PT ;  /* 0x000000ff0b00720c */ /* 0x000fe20003f25070 */
[----:B------:R-:W-:Y:S05]  /*0380*/  BSSY.RECONVERGENT B2, `(.L_x_1) ;  /* 0x000001e000027945 */ /* 0x000fea0003800200 */
[----:B0-----:R-:W0:Y:S02]  /*0390*/  MUFU.RCP R4, R4 ;  /* 0x0000000400047308 */ /* 0x001e240000001000 */
[----:B0-----:R-:W-:-:S06]  /*03a0*/  VIADD R2, R4, 0xffffffe ;  /* 0x0ffffffe04027836 */ /* 0x001fcc0000000000 */
[----:B------:R0:W1:Y:S02]  /*03b0*/  F2I.FTZ.U32.TRUNC.NTZ R3, R2 ;  /* 0x0000000200037305 */ /* 0x000064000021f000 */
[----:B0-----:R-:W-:Y:S02]  /*03c0*/  HFMA2 R2, -RZ, RZ, 0, 0 ;  /* 0x00000000ff027431 */ /* 0x001fe400000001ff */
[----:B-1----:R-:W-:-:S04]  /*03d0*/  IMAD R9, R9, R3, RZ ;  /* 0x0000000309097224 */ /* 0x002fc800078e02ff */
[----:B------:R-:W-:Y:S02]  /*03e0*/  IMAD.HI.U32 R3, R3, R9, R2 ;  /* 0x0000000903037227 */ /* 0x000fe400078e0002 */
[----:B------:R-:W0:Y:S04]  /*03f0*/  MUFU.RCP R9, R0 ;  /* 0x0000000000097308 */ /* 0x000e280000001000 */
[----:B------:R-:W-:-:S04]  /*0400*/  IMAD.HI.U32 R3, R3, R16, RZ ;  /* 0x0000001003037227 */ /* 0x000fc800078e00ff */
[----:B------:R-:W-:-:S04]  /*0410*/  IMAD.MOV R3, RZ, RZ, -R3 ;  /* 0x000000ffff037224 */ /* 0x000fc800078e0a03 */
[----:B------:R-:W-:-:S05]  /*0420*/  IMAD R8, R11, R3, R16 ;  /* 0x000000030b087224 */ /* 0x000fca00078e0210 */
[----:B------:R-:W-:Y:S01]  /*0430*/  ISETP.GE.U32.AND P0, PT, R8, R11, PT ;  /* 0x0000000b0800720c */ /* 0x000fe20003f06070 */
[----:B0-----:R-:W-:-:S04]  /*0440*/  FFMA R2, -R0, R9, 1 ;  /* 0x3f80000000027423 */ /* 0x001fc80000000109 */
[----:B------:R-:W-:-:S08]  /*0450*/  FFMA R2, R9, R2, R9 ;  /* 0x0000000209027223 */ /* 0x000fd00000000009 */
[----:B------:R-:W-:-:S05]  /*0460*/  @P0 IMAD.IADD R8, R8, 0x1, -R11 ;  /* 0x0000000108080824 */ /* 0x000fca00078e0a0b */
[----:B------:R-:W-:-:S13]  /*0470*/  ISETP.GE.U32.AND P0, PT, R8, R11, PT ;  /* 0x0000000b0800720c */ /* 0x000fda0003f06070 */
[----:B------:R-:W-:Y:S01]  /*0480*/  @P0 IMAD.IADD R8, R8, 0x1, -R11 ;  /* 0x0000000108080824 */ /* 0x000fe200078e0a0b */
[----:B------:R-:W-:-:S04]  /*0490*/  @!P1 LOP3.LUT R8, RZ, R11, RZ, 0x33, !PT ;  /* 0x0000000bff089212 */ /* 0x000fc800078e33ff */
[----:B------:R-:W-:-:S05]  /*04a0*/  I2FP.F32.S32 R3, R8 ;  /* 0x0000000800037245 */ /* 0x000fca0000201400 */
[----:B------:R-:W-:-:S04]  /*04b0*/  FADD R3, R3, 0.5 ;  /* 0x3f00000003037421 */ /* 0x000fc80000000000 */
[----:B------:R-:W0:Y:S01]  /*04c0*/  FCHK P0, R3, R0 ;  /* 0x0000000003007302 */ /* 0x000e220000000000 */
[----:B------:R-:W-:-:S04]  /*04d0*/  FFMA R9, R3, R2, RZ ;  /* 0x0000000203097223 */ /* 0x000fc800000000ff */
[----:B------:R-:W-:-:S04]  /*04e0*/  FFMA R4, -R0, R9, R3 ;  /* 0x0000000900047223 */ /* 0x000fc80000000103 */
[----:B------:R-:W-:Y:S01]  /*04f0*/  FFMA R4, R2, R4, R9 ;  /* 0x0000000402047223 */ /* 0x000fe20000000009 */
[----:B0-----:R-:W-:Y:S06]  /*0500*/  @!P0 BRA `(.L_x_2) ;  /* 0x0000000000148947 */ /* 0x001fec0003800000 */
[----:B------:R-:W-:Y:S01]  /*0510*/  IMAD.MOV.U32 R14, RZ, RZ, R3 ;  /* 0x000000ffff0e7224 */ /* 0x000fe200078e0003 */
[----:B------:R-:W-:Y:S01]  /*0520*/  MOV R24, 0x550 ;  /* 0x0000055000187802 */ /* 0x000fe20000000f00 */
[----:B------:R-:W-:-:S07]  /*0530*/  IMAD.MOV.U32 R15, RZ, RZ, R0 ;  /* 0x000000ffff0f7224 */ /* 0x000fce00078e0000 */
[----:B------:R-:W-:Y:S05]  /*0540*/  CALL.REL.NOINC `($__internal_2_$__cuda_sm3x_div_rn_noftz_f32_slowpath) ;  /* 0x000000b800307944 */ /* 0x000fea0003c00000 */
[----:B------:R-:W-:-:S07]  /*0550*/  IMAD.MOV.U32 R4, RZ, RZ, R25 ;  /* 0x000000ffff047224 */ /* 0x000fce00078e0019 */
.L_x_2:
[----:B------:R-:W-:Y:S05]  /*0560*/  BSYNC.RECONVERGENT B2 ;  /* 0x0000000000027941 */ /* 0x000fea0003800200 */
.L_x_1:
[----:B------:R-:W0:Y:S08]  /*0570*/  LDC.64 R20, c[0x0][0x3a0] ;  /* 0x0000e800ff147b82 */ /* 0x000e300000000a00 */
[----:B------:R-:W1:Y:S01]  /*0580*/  LDC.64 R8, c[0x0][0x3a8] ;  /* 0x0000ea00ff087b82 */ /* 0x000e620000000a00 */
[----:B0-----:R-:W1:Y:S01]  /*0590*/  LDG.E R21, desc[UR36][R20.64+0x4] ;  /* 0x0000042414157981 */ /* 0x001e62000c1e1900 */
[----:B------:R-:W0:Y:S01]  /*05a0*/  MUFU.RCP64H R3, 180 ;  /* 0x4066800000037908 */ /* 0x000e220000001800 */
[----:B------:R-:W-:-:S02]  /*05b0*/  HFMA2 R19, -RZ, RZ, 2.19921875, -0.0 ;  /* 0x40668000ff137431 */ /* 0x000fc400000001ff */
[----:B------:R-:W-:Y:S02]  /*05c0*/  IMAD.MOV.U32 R18, RZ, RZ, 0x0 ;  /* 0x00000000ff127424 */ /* 0x000fe400078e00ff */
[----:B------:R-:W-:Y:S02]  /*05d0*/  IMAD.MOV.U32 R2, RZ, RZ, 0x1 ;  /* 0x00000001ff027424 */ /* 0x000fe400078e00ff */
[----:B-1----:R-:W-:-:S05]  /*05e0*/  IMAD.WIDE.U32 R8, R21, 0x2c, R8 ;  /* 0x0000002c15087825 */ /* 0x002fca00078e0008 */
[----:B------:R-:W2:Y:S01]  /*05f0*/  LDG.E R0, desc[UR36][R8.64+0x1c] ;  /* 0x00001c2408007981 */ /* 0x000ea2000c1e1900 */
[----:B0-----:R-:W-:Y:S01]  /*0600*/  DFMA R14, R2, -R18, 1 ;  /* 0x3ff00000020e742b */ /* 0x001fe20000000812 */
[----:B------:R-:W-:Y:S01]  /*0610*/  UMOV UR4, 0x54442d18 ;  /* 0x54442d1800047882 */ /* 0x000fe20000000000 */
[----:B------:R-:W-:Y:S01]  /*0620*/  UMOV UR5, 0x400921fb ;  /* 0x400921fb00057882 */ /* 0x000fe20000000000 */
[----:B------:R-:W-:-:S04]  /*0630*/  IMAD.MOV.U32 R17, RZ, RZ, 0x40000000 ;  /* 0x40000000ff117424 */ /* 0x000fc800078e00ff */
[----:B------:R-:W-:Y:S01]  /*0640*/  FFMA R4, R4, R17, -1 ;  /* 0xbf80000004047423 */ /* 0x000fe20000000011 */
[----:B------:R-:W-:-:S03]  /*0650*/  DFMA R14, R14, R14, R14 ;  /* 0x0000000e0e0e722b */ /* 0x000fc6000000000e */
[----:B------:R-:W-:-:S05]  /*0660*/  FMUL R13, R4, R13 ;  /* 0x0000000d040d7220 */ /* 0x000fca0000400000 */
[----:B------:R-:W-:-:S08]  /*0670*/  DFMA R14, R2, R14, R2 ;  /* 0x0000000e020e722b */ /* 0x000fd00000000002 */
[----:B------:R-:W-:-:S08]  /*0680*/  DFMA R18, R14, -R18, 1 ;  /* 0x3ff000000e12742b */ /* 0x000fd00000000812 */
[----:B------:R-:W-:Y:S01]  /*0690*/  DFMA R18, R14, R18, R14 ;  /* 0x000000120e12722b */ /* 0x000fe2000000000e */
[----:B--2---:R-:W-:-:S04]  /*06a0*/  FMUL R0, R0, 0.5 ;  /* 0x3f00000000007820 */ /* 0x004fc80000400000 */
[----:B------:R-:W0:Y:S02]  /*06b0*/  F2F.F64.F32 R2, R0 ;  /* 0x0000000000027310 */ /* 0x000e240000201800 */
[----:B0-----:R-:W-:-:S08]  /*06c0*/  DMUL R14, R2, UR4 ;  /* 0x00000004020e7c28 */ /* 0x001fd00008000000 */
[----:B------:R-:W-:Y:S02]  /*06d0*/  DMUL R2, R14, R18 ;  /* 0x000000120e027228 */ /* 0x000fe40000000000 */
[----:B------:R-:W-:-:S06]  /*06e0*/  FSETP.GEU.AND P1, PT, |R15|, 6.5827683646048100446e-37, PT ;  /* 0x036000000f00780b */ /* 0x000fcc0003f2e200 */
[----:B------:R-:W-:-:S08]  /*06f0*/  DFMA R20, R2, -180, R14 ;  /* 0xc06680000214782b */ /* 0x000fd0000000000e */
[----:B------:R-:W-:-:S10]  /*0700*/  DFMA R2, R18, R20, R2 ;  /* 0x000000141202722b */ /* 0x000fd40000000002 */
[----:B------:R-:W-:-:S05]  /*0710*/  FFMA R10, RZ, 3.6015625, R3 ;  /* 0x40668000ff0a7823 */ /* 0x000fca0000000003 */
[----:B------:R-:W-:-:S13]  /*0720*/  FSETP.GT.AND P0, PT, |R10|, 1.469367938527859385e-39, PT ;  /* 0x001000000a00780b */ /* 0x000fda0003f04200 */
[----:B------:R-:W-:Y:S05]  /*0730*/  @P0 BRA P1, `(.L_x_3) ;  /* 0x0000000000200947 */ /* 0x000fea0000800000 */
[----:B------:R-:W-:Y:S01]  /*0740*/  IMAD.MOV.U32 R26, RZ, RZ, R14 ;  /* 0x000000ffff1a7224 */ /* 0x000fe200078e000e */
[----:B------:R-:W-:Y:S01]  /*0750*/  MOV R36, 0x7a0 ;  /* 0x000007a000247802 */ /* 0x000fe20000000f00 */
[----:B------:R-:W-:Y:S02]  /*0760*/  IMAD.MOV.U32 R27, RZ, RZ, R15 ;  /* 0x000000ffff1b7224 */ /* 0x000fe400078e000f */
[----:B------:R-:W-:Y:S02]  /*0770*/  IMAD.MOV.U32 R14, RZ, RZ, RZ ;  /* 0x000000ffff0e7224 */ /* 0x000fe400078e00ff */
[----:B------:R-:W-:-:S07]  /*0780*/  IMAD.MOV.U32 R15, RZ, RZ, 0x40668000 ;  /* 0x40668000ff0f7424 */ /* 0x000fce00078e00ff */
[----:B------:R-:W-:Y:S05]  /*0790*/  CALL.REL.NOINC `($__internal_0_$__cuda_sm20_div_rn_f64_full) ;  /* 0x000000ac00d47944 */ /* 0x000fea0003c00000 */
[----:B------:R-:W-:Y:S01]  /*07a0*/  IMAD.MOV.U32 R2, RZ, RZ, R30 ;  /* 0x000000ffff027224 */ /* 0x000fe200078e001e */
[----:B------:R-:W-:-:S07]  /*07b0*/  MOV R3, R31 ;  /* 0x0000001f00037202 */ /* 0x000fce0000000f00 */
.L_x_3:
[----:B------:R-:W0:Y:S01]  /*07c0*/  F2F.F32.F64 R19, R2 ;  /* 0x0000000200137310 */ /* 0x000e220000301000 */
[----:B------:R-:W-:Y:S01]  /*07d0*/  BSSY.RECONVERGENT B0, `(.L_x_4) ;  /* 0x0000043000007945 */ /* 0x000fe20003800200 */
[----:B------:R-:W-:Y:S02]  /*07e0*/  VIADD R10, R1, 0x4 ;  /* 0x00000004010a7836 */ /* 0x000fe40000000000 */
[C---:B0-----:R-:W-:Y:S01]  /*07f0*/  FMUL R0, R19.reuse, 0.63661974668502807617 ;  /* 0x3f22f98313007820 */ /* 0x041fe20000400000 */
[----:B------:R-:W-:-:S05]  /*0800*/  FSETP.GE.AND P0, PT, |R19|, 105615, PT ;  /* 0x47ce47801300780b */ /* 0x000fca0003f06200 */
[----:B------:R-:W0:Y:S02]  /*0810*/  F2I.NTZ R0, R0 ;  /* 0x0000000000007305 */ /* 0x000e240000203100 */
[----:B0-----:R-:W-:Y:S01]  /*0820*/  I2FP.F32.S32 R18, R0 ;  /* 0x0000000000127245 */ /* 0x001fe20000201400 */
[----:B------:R-:W-:-:S04]  /*0830*/  IMAD.MOV.U32 R17, RZ, RZ, R0 ;  /* 0x000000ffff117224 */ /* 0x000fc800078e0000 */
[----:B------:R-:W-:-:S04]  /*0840*/  FFMA R15, R18, -1.5707962512969970703, R19 ;  /* 0xbfc90fda120f7823 */ /* 0x000fc80000000013 */
[----:B------:R-:W-:-:S04]  /*0850*/  FFMA R15, R18, -7.5497894158615963534e-08, R15 ;  /* 0xb3a22168120f7823 */ /* 0x000fc8000000000f */
[----:B------:R-:W-:-:S04]  /*0860*/  FFMA R18, R18, -5.3903029534742383927e-15, R15 ;  /* 0xa7c234c512127823 */ /* 0x000fc8000000000f */
[----:B------:R-:W-:Y:S01]  /*0870*/  IMAD.MOV.U32 R4, RZ, RZ, R18 ;  /* 0x000000ffff047224 */ /* 0x000fe200078e0012 */
[----:B------:R-:W-:Y:S06]  /*0880*/  @!P0 BRA `(.L_x_5) ;  /* 0x0000000000dc8947 */ /* 0x000fec0003800000 */
[----:B------:R-:W-:-:S13]  /*0890*/  FSETP.NEU.AND P0, PT, |R19|, +INF , PT ;  /* 0x7f8000001300780b */ /* 0x000fda0003f0d200 */
[----:B------:R-:W-:Y:S01]  /*08a0*/  @!P0 FMUL R4, RZ, R19 ;  /* 0x00000013ff048220 */ /* 0x000fe20000400000 */
[----:B------:R-:W-:Y:S01]  /*08b0*/  @!P0 IMAD.MOV.U32 R0, RZ, RZ, RZ ;  /* 0x000000ffff008224 */ /* 0x000fe200078e00ff */
[----:B------:R-:W-:Y:S06]  /*08c0*/  @!P0 BRA `(.L_x_5) ;  /* 0x0000000000cc8947 */ /* 0x000fec0003800000 */
[----:B------:R-:W-:Y:S01]  /*08d0*/  IMAD.SHL.U32 R0, R19, 0x100, RZ ;  /* 0x0000010013007824 */ /* 0x000fe200078e00ff */
[----:B------:R-:W0:Y:S01]  /*08e0*/  LDCU.64 UR6, c[0x4][0x10] ;  /* 0x01000200ff0677ac */ /* 0x000e220008000a00 */
[----:B------:R-:W-:Y:S02]  /*08f0*/  IMAD.MOV.U32 R12, RZ, RZ, RZ ;  /* 0x000000ffff0c7224 */ /* 0x000fe400078e00ff */
[----:B------:R-:W-:Y:S01]  /*0900*/  IMAD.MOV.U32 R21, RZ, RZ, R10 ;  /* 0x000000ffff157224 */ /* 0x000fe200078e000a */
[----:B------:R-:W-:Y:S01]  /*0910*/  LOP3.LUT R23, R0, 0x80000000, RZ, 0xfc, !PT ;  /* 0x8000000000177812 */ /* 0x000fe200078efcff */
[----:B------:R-:W-:Y:S01]  /*0920*/  UMOV UR5, URZ ;  /* 0x000000ff00057c82 */ /* 0x000fe20008000000 */
[----:B------:R-:W-:-:S05]  /*0930*/  UMOV UR4, URZ ;  /* 0x000000ff00047c82 */ /* 0x000fca0008000000 */
.L_x_6:
[----:B0-----:R-:W-:Y:S01]  /*0940*/  MOV R14, UR6 ;  /* 0x00000006000e7c02 */ /* 0x001fe20008000f00 */
[----:B------:R-:W-:-:S05]  /*0950*/  IMAD.U32 R15, RZ, RZ, UR7 ;  /* 0x00000007ff0f7e24 */ /* 0x000fca000f8e00ff */
[----:B------:R-:W2:Y:S01]  /*0960*/  LDG.E.CONSTANT R2, desc[UR36][R14.64] ;  /* 0x000000240e027981 */ /* 0x000ea2000c1e9900 */
[----:B------:R-:W-:Y:S02]  /*0970*/  UIADD3 UR6, UP0, UPT, UR6, 0x4, URZ ;  /* 0x0000000406067890 */ /* 0x000fe4000ff1e0ff */
[----:B------:R-:W-:Y:S02]  /*0980*/  UIADD3 UR4, UPT, UPT, UR4, 0x1, URZ ;  /* 0x0000000104047890 */ /* 0x000fe4000fffe0ff */
[----:B------:R-:W-:Y:S02]  /*0990*/  UIADD3.X UR7, UPT, UPT, URZ, UR7, URZ, UP0, !UPT ;  /* 0x00000007ff077290 */ /* 0x000fe400087fe4ff */
[----:B------:R-:W-:Y:S01]  /*09a0*/  UISETP.NE.AND UP0, UPT, UR4, 0x6, UPT ;  /* 0x000000060400788c */ /* 0x000fe2000bf05270 */
[----:B--2---:R-:W-:-:S03]  /*09b0*/  IMAD.WIDE.U32 R2, R2, R23, RZ ;  /* 0x0000001702027225 */ /* 0x004fc600078e00ff */
[----:B------:R-:W-:-:S04]  /*09c0*/  IADD3 R0, P0, PT, R2, R12, RZ ;  /* 0x0000000c02007210 */ /* 0x000fc80007f1e0ff */
[----:B------:R-:W-:Y:S01]  /*09d0*/  IADD3.X R12, PT, PT, R3, UR5, RZ, P0, !PT ;  /* 0x00000005030c7c10 */ /* 0x000fe200087fe4ff */
[----:B------:R0:W-:Y:S02]  /*09e0*/  STL [R21], R0 ;  /* 0x0000000015007387 */ /* 0x0001e40000100800 */
[----:B0-----:R-:W-:Y:S01]  /*09f0*/  VIADD R21, R21, 0x4 ;  /* 0x0000000415157836 */ /* 0x001fe20000000000 */
[----:B------:R-:W-:Y:S06]  /*0a00*/  BRA.U UP0, `(.L_x_6) ;  /* 0xfffffffd00cc7547 */ /* 0x000fec000b83ffff */
[----:B------:R-:W-:Y:S01]  /*0a10*/  SHF.R.U32.HI R4, RZ, 0x17, R19 ;  /* 0x00000017ff047819 */ /* 0x000fe20000011613 */
[----:B------:R0:W-:Y:S03]  /*0a20*/  STL [R1+0x1c], R12 ;  /* 0x00001c0c01007387 */ /* 0x0001e60000100800 */
[C---:B------:R-:W-:Y:S02]  /*0a30*/  LOP3.LUT R0, R4.reuse, 0xe0, RZ, 0xc0, !PT ;  /* 0x000000e004007812 */ /* 0x040fe400078ec0ff */
[----:B------:R-:W-:-:S03]  /*0a40*/  LOP3.LUT P0, RZ, R4, 0x1f, RZ, 0xc0, !PT ;  /* 0x0000001f04ff7812 */ /* 0x000fc6000780c0ff */
[----:B------:R-:W-:-:S05]  /*0a50*/  VIADD R0, R0, 0xffffff80 ;  /* 0xffffff8000007836 */ /* 0x000fca0000000000 */
[----:B------:R-:W-:-:S05]  /*0a60*/  SHF.R.U32.HI R3, RZ, 0x5, R0 ;  /* 0x00000005ff037819 */ /* 0x000fca0000011600 */
[----:B------:R-:W-:-:S05]  /*0a70*/  IMAD R20, R3, -0x4, R10 ;  /* 0xfffffffc03147824 */ /* 0x000fca00078e020a */
[----:B------:R-:W2:Y:S04]  /*0a80*/  LDL R0, [R20+0x18] ;  /* 0x0000180014007983 */ /* 0x000ea80000100800 */
[----:B------:R-:W2:Y:S04]  /*0a90*/  LDL R3, [R20+0x14] ;  /* 0x0000140014037983 */ /* 0x000ea80000100800 */
[----:B------:R-:W3:Y:S01]  /*0aa0*/  @P0 LDL R2, [R20+0x10] ;  /* 0x0000100014020983 */ /* 0x000ee20000100800 */
[----:B------:R-:W-:Y:S01]  /*0ab0*/  LOP3.LUT R4, R4, 0x1f, RZ, 0xc0, !PT ;  /* 0x0000001f04047812 */ /* 0x000fe200078ec0ff */
[----:B------:R-:W-:Y:S01]  /*0ac0*/  UMOV UR4, 0x54442d19 ;  /* 0x54442d1900047882 */ /* 0x000fe20000000000 */
[----:B------:R-:W-:-:S02]  /*0ad0*/  UMOV UR5, 0x3bf921fb ;  /* 0x3bf921fb00057882 */ /* 0x000fc40000000000 */
[-C--:B--2---:R-:W-:Y:S02]  /*0ae0*/  @P0 SHF.L.W.U32.HI R0, R3, R4.reuse, R0 ;  /* 0x0000000403000219 */ /* 0x084fe40000010e00 */
[----:B---3--:R-:W-:Y:S02]  /*0af0*/  @P0 SHF.L.W.U32.HI R3, R2, R4, R3 ;  /* 0x0000000402030219 */ /* 0x008fe40000010e03 */
[----:B------:R-:W-:Y:S02]  /*0b00*/  ISETP.GE.AND P0, PT, R19, RZ, PT ;  /* 0x000000ff1300720c */ /* 0x000fe40003f06270 */
[C---:B------:R-:W-:Y:S01]  /*0b10*/  SHF.L.W.U32.HI R2, R3.reuse, 0x2, R0 ;  /* 0x0000000203027819 */ /* 0x040fe20000010e00 */
[----:B------:R-:W-:-:S03]  /*0b20*/  IMAD.SHL.U32 R3, R3, 0x4, RZ ;  /* 0x0000000403037824 */ /* 0x000fc600078e00ff */
[----:B------:R-:W-:-:S04]  /*0b30*/  SHF.R.S32.HI R4, RZ, 0x1f, R2 ;  /* 0x0000001fff047819 */ /* 0x000fc80000011402 */
[C---:B------:R-:W-:Y:S02]  /*0b40*/  LOP3.LUT R14, R4.reuse, R3, RZ, 0x3c, !PT ;  /* 0x00000003040e7212 */ /* 0x040fe400078e3cff */
[----:B------:R-:W-:Y:S02]  /*0b50*/  LOP3.LUT R15, R4, R2, RZ, 0x3c, !PT ;  /* 0x00000002040f7212 */ /* 0x000fe400078e3cff */
[----:B------:R-:W-:Y:S02]  /*0b60*/  SHF.R.U32.HI R3, RZ, 0x1e, R0 ;  /* 0x0000001eff037819 */ /* 0x000fe40000011600 */
[C---:B------:R-:W-:Y:S02]  /*0b70*/  LOP3.LUT R4, R2.reuse, R19, RZ, 0x3c, !PT ;  /* 0x0000001302047212 */ /* 0x040fe400078e3cff */
[----:B------:R-:W1:Y:S01]  /*0b80*/  I2F.F64.S64 R14, R14 ;  /* 0x0000000e000e7312 */ /* 0x000e620000301c00 */
[----:B------:R-:W-:Y:S02]  /*0b90*/  LEA.HI R0, R2, R3, RZ, 0x1 ;  /* 0x0000000302007211 */ /* 0x000fe400078f08ff */
[----:B------:R-:W-:-:S03]  /*0ba0*/  ISETP.GE.AND P1, PT, R4, RZ, PT ;  /* 0x000000ff0400720c */ /* 0x000fc60003f26270 */
[----:B------:R-:W-:-:S04]  /*0bb0*/  IMAD.MOV R2, RZ, RZ, -R0 ;  /* 0x000000ffff027224 */ /* 0x000fc800078e0a00 */
[----:B------:R-:W-:Y:S01]  /*0bc0*/  @!P0 IMAD.MOV.U32 R0, RZ, RZ, R2 ;  /* 0x000000ffff008224 */ /* 0x000fe200078e0002 */
[----:B-1----:R-:W-:-:S10]  /*0bd0*/  DMUL R20, R14, UR4 ;  /* 0x000000040e147c28 */ /* 0x002fd40008000000 */
[----:B------:R-:W1:Y:S02]  /*0be0*/  F2F.F32.F64 R20, R20 ;  /* 0x0000001400147310 */ /* 0x000e640000301000 */
[----:B01----:R-:W-:-:S07]  /*0bf0*/  FSEL R4, -R20, R20, !P1 ;  /* 0x0000001414047208 */ /* 0x003fce0004800100 */
.L_x_5:
[----:B------:R-:W-:Y:S05]  /*0c00*/  BSYNC.RECONVERGENT B0 ;  /* 0x0000000000007941 */ /* 0x000fea0003800200 */
.L_x_4:
[----:B------:R-:W0:Y:S01]  /*0c10*/  I2F.U32.RP R12, R11 ;  /* 0x0000000b000c7306 */ /* 0x000e220000209000 */
[----:B------:R-:W-:Y:S01]  /*0c20*/  IADD3 R15, PT, PT, RZ, -R11, RZ ;  /* 0x8000000bff0f7210 */ /* 0x000fe20007ffe0ff */
[----:B------:R-:W-:Y:S01]  /*0c30*/  BSSY.RECONVERGENT B2, `(.L_x_7) ;  /* 0x000002e000027945 */ /* 0x000fe20003800200 */
[----:B------:R-:W-:Y:S02]  /*0c40*/  ISETP.NE.U32.AND P4, PT, R11, RZ, PT ;  /* 0x000000ff0b00720c */ /* 0x000fe40003f85070 */
[----:B------:R-:W-:Y:S02]  /*0c50*/  FSETP.NEU.AND P0, PT, |R4|, 0.00049096695147454738617, PT ;  /* 0x3a00b43c0400780b */ /* 0x000fe40003f0d200 */
[----:B------:R-:W-:-:S04]  /*0c60*/  LOP3.LUT R0, R0, 0x1, RZ, 0xc0, !PT ;  /* 0x0000000100007812 */ /* 0x000fc800078ec0ff */
[----:B------:R-:W-:Y:S01]  /*0c70*/  ISETP.NE.U32.AND P1, PT, R0, 0x1, PT ;  /* 0x000000010000780c */ /* 0x000fe20003f25070 */
[----:B0-----:R-:W0:Y:S02]  /*0c80*/  MUFU.RCP R12, R12 ;  /* 0x0000000c000c7308 */ /* 0x001e240000001000 */
[----:B0-----:R-:W-:-:S06]  /*0c90*/  VIADD R2, R12, 0xffffffe ;  /* 0x0ffffffe0c027836 */ /* 0x001fcc0000000000 */
[----:B------:R-:W-:Y:S08]  /*0ca0*/  MUFU.RCP R12, R5 ;  /* 0x00000005000c7308 */ /* 0x000ff00000001000 */
[----:B------:R0:W1:Y:S02]  /*0cb0*/  F2I.FTZ.U32.TRUNC.NTZ R3, R2 ;  /* 0x0000000200037305 */ /* 0x000064000021f000 */
[----:B0-----:R-:W-:-:S02]  /*0cc0*/  IMAD.MOV.U32 R2, RZ, RZ, RZ ;  /* 0x000000ffff027224 */ /* 0x001fc400078e00ff */
[----:B-1----:R-:W-:-:S04]  /*0cd0*/  IMAD R15, R15, R3, RZ ;  /* 0x000000030f0f7224 */ /* 0x002fc800078e02ff */
[----:B------:R-:W-:-:S04]  /*0ce0*/  IMAD.HI.U32 R15, R3, R15, R2 ;  /* 0x0000000f030f7227 */ /* 0x000fc800078e0002 */
[----:B------:R-:W-:Y:S02]  /*0cf0*/  FMUL R2, R4, R4 ;  /* 0x0000000404027220 */ /* 0x000fe40000400000 */
[----:B------:R-:W-:-:S04]  /*0d00*/  IMAD.HI.U32 R15, R15, R16, RZ ;  /* 0x000000100f0f7227 */ /* 0x000fc800078e00ff */
[----:B------:R-:W-:-:S04]  /*0d10*/  IMAD.MOV R3, RZ, RZ, -R15 ;  /* 0x000000ffff037224 */ /* 0x000fc800078e0a0f */
[----:B------:R-:W-:Y:S02]  /*0d20*/  IMAD R14, R11, R3, R16 ;  /* 0x000000030b0e7224 */ /* 0x000fe400078e0210 */
[----:B------:R-:W-:-:S03]  /*0d30*/  IMAD.MOV.U32 R3, RZ, RZ, 0x3c190000 ;  /* 0x3c190000ff037424 */ /* 0x000fc600078e00ff */
[----:B------:R-:W-:Y:S01]  /*0d40*/  ISETP.GE.U32.AND P2, PT, R14, R11, PT ;  /* 0x0000000b0e00720c */ /* 0x000fe20003f46070 */
[----:B------:R-:W-:-:S04]  /*0d50*/  FFMA R3, R2, R3, 0.003265380859375 ;  /* 0x3b56000002037423 */ /* 0x000fc80000000003 */
[----:B------:R-:W-:-:S04]  /*0d60*/  FFMA R3, R2, R3, 0.0242919921875 ;  /* 0x3cc7000002037423 */ /* 0x000fc80000000003 */
[----:B------:R-:W-:-:S04]  /*0d70*/  FFMA R3, R2, R3, 0.053466796875 ;  /* 0x3d5b000002037423 */ /* 0x000fc80000000003 */
[----:B------:R-:W-:Y:S02]  /*0d80*/  @P2 IMAD.IADD R14, R14, 0x1, -R11 ;  /* 0x000000010e0e2824 */ /* 0x000fe400078e0a0b */
[----:B------:R-:W-:Y:S01]  /*0d90*/  FFMA R3, R2, R3, 0.13337790966033935547 ;  /* 0x3e08943802037423 */ /* 0x000fe20000000003 */
[----:B------:R-:W-:Y:S02]  /*0da0*/  @P2 VIADD R15, R15, 0x1 ;  /* 0x000000010f0f2836 */ /* 0x000fe40000000000 */
[----:B------:R-:W-:Y:S01]  /*0db0*/  ISETP.GE.U32.AND P3, PT, R14, R11, PT ;  /* 0x0000000b0e00720c */ /* 0x000fe20003f66070 */
[C---:B------:R-:W-:Y:S01]  /*0dc0*/  FFMA R3, R2.reuse, R3, 0.33333230018615722656 ;  /* 0x3eaaaa8802037423 */ /* 0x040fe20000000003 */
[----:B------:R-:W-:-:S04]  /*0dd0*/  FMUL R2, R2, R4 ;  /* 0x0000000402027220 */ /* 0x000fc80000400000 */
[----:B------:R-:W-:Y:S01]  /*0de0*/  @P0 FFMA R4, R3, R2, R4 ;  /* 0x0000000203040223 */ /* 0x000fe20000000004 */
[----:B------:R-:W-:-:S05]  /*0df0*/  FFMA R3, -R5, R12, 1 ;  /* 0x3f80000005037423 */ /* 0x000fca000000010c */
[----:B------:R-:W0:Y:S01]  /*0e00*/  @!P1 MUFU.RCP R4, -R4 ;  /* 0x8000000400049308 */ /* 0x000e220000001000 */
[----:B------:R-:W-:Y:S01]  /*0e10*/  @P3 VIADD R15, R15, 0x1 ;  /* 0x000000010f0f3836 */ /* 0x000fe20000000000 */
[----:B------:R-:W-:Y:S02]  /*0e20*/  @!P4 LOP3.LUT R15, RZ, R11, RZ, 0x33, !PT ;  /* 0x0000000bff0fc212 */ /* 0x000fe400078e33ff */
[----:B------:R-:W-:Y:S02]  /*0e30*/  FSETP.GE.AND P1, PT, |R19|, 105615, PT ;  /* 0x47ce47801300780b */ /* 0x000fe40003f26200 */
[----:B------:R-:W-:-:S05]  /*0e40*/  I2FP.F32.S32 R0, R15 ;  /* 0x0000000f00007245 */ /* 0x000fca0000201400 */
[----:B------:R-:W-:Y:S01]  /*0e50*/  FADD R14, R0, 0.5 ;  /* 0x3f000000000e7421 */ /* 0x000fe20000000000 */
[----:B------:R-:W-:-:S03]  /*0e60*/  FFMA R0, R12, R3, R12 ;  /* 0x000000030c007223 */ /* 0x000fc6000000000c */
[----:B------:R-:W1:Y:S01]  /*0e70*/  FCHK P0, R14, R5 ;  /* 0x000000050e007302 */ /* 0x000e620000000000 */
[----:B------:R-:W-:Y:S01]  /*0e80*/  FFMA R3, R0, R14, RZ ;  /* 0x0000000e00037223 */ /* 0x000fe200000000ff */
[----:B0-----:R-:W-:-:S03]  /*0e90*/  FMUL R11, R13, R4 ;  /* 0x000000040d0b7220 */ /* 0x001fc60000400000 */
[----:B------:R-:W-:-:S04]  /*0ea0*/  FFMA R2, -R5, R3, R14 ;  /* 0x0000000305027223 */ /* 0x000fc8000000010e */
[----:B------:R-:W-:Y:S01]  /*0eb0*/  FFMA R0, R0, R2, R3 ;  /* 0x0000000200007223 */ /* 0x000fe20000000003 */
[----:B-1----:R-:W-:Y:S06]  /*0ec0*/  @!P0 BRA `(.L_x_8) ;  /* 0x0000000000108947 */ /* 0x002fec0003800000 */
[----:B------:R-:W-:Y:S01]  /*0ed0*/  IMAD.MOV.U32 R15, RZ, RZ, R5 ;  /* 0x000000ffff0f7224 */ /* 0x000fe200078e0005 */
[----:B------:R-:W-:-:S07]  /*0ee0*/  MOV R24, 0xf00 ;  /* 0x00000f0000187802 */ /* 0x000fce0000000f00 */
[----:B------:R-:W-:Y:S05]  /*0ef0*/  CALL.REL.NOINC `($__internal_2_$__cuda_sm3x_div_rn_noftz_f32_slowpath) ;  /* 0x000000ac00c47944 */ /* 0x000fea0003c00000 */
[----:B------:R-:W-:-:S07]  /*0f00*/  MOV R0, R25 ;  /* 0x0000001900007202 */ /* 0x000fce0000000f00 */
.L_x_8:
[----:B------:R-:W-:Y:S05]  /*0f10*/  BSYNC.RECONVERGENT B2 ;  /* 0x0000000000027941 */ /* 0x000fea0003800200 */
.L_x_7:
[----:B------:R-:W-:Y:S01]  /*0f20*/  BSSY.RECONVERGENT B0, `(.L_x_9) ;  /* 0x000003a000007945 */ /* 0x000fe20003800200 */
[----:B------:R-:W-:-:S03]  /*0f30*/  FADD R21, R0, R0 ;  /* 0x0000000000157221 */ /* 0x000fc60000000000 */
[----:B------:R-:W-:Y:S05]  /*0f40*/  @!P1 BRA `(.L_x_10) ;  /* 0x0000000000dc9947 */ /* 0x000fea0003800000 */
        /* <DEDUP_REMOVED lines=11> */
.L_x_11:
[----:B0-----:R-:W-:Y:S02]  /*1000*/  IMAD.U32 R4, RZ, RZ, UR6 ;  /* 0x00000006ff047e24 */ /* 0x001fe4000f8e00ff */
        /* <DEDUP_REMOVED lines=15> */
[----:B------:R-:W-:Y:S02]  /*1100*/  LOP3.LUT P0, RZ, R4, 0x1f, RZ, 0xc0, !PT ;  /* 0x0000001f04ff7812 */ /* 0x000fe4000780c0ff */
[----:B------:R-:W-:-:S04]  /*1110*/  IADD3 R0, PT, PT, R0, -0x80, RZ ;  /* 0xffffff8000007810 */ /* 0x000fc80007ffe0ff */
[----:B------:R-:W-:-:S05]  /*1120*/  SHF.R.U32.HI R3, RZ, 0x5, R0 ;  /* 0x00000005ff037819 */ /* 0x000fca0000011600 */
[----:B------:R-:W-:-:S05]  /*1130*/  IMAD R5, R3, -0x4, R10 ;  /* 0xfffffffc03057824 */ /* 0x000fca00078e020a */
[----:B------:R-:W2:Y:S04]  /*1140*/  LDL R0, [R5+0x18] ;  /* 0x0000180005007983 */ /* 0x000ea80000100800 */
[----:B------:R-:W2:Y:S04]  /*1150*/  LDL R3, [R5+0x14] ;  /* 0x0000140005037983 */ /* 0x000ea80000100800 */
[----:B------:R-:W3:Y:S01]  /*1160*/  @P0 LDL R2, [R5+0x10] ;  /* 0x0000100005020983 */ /* 0x000ee20000100800 */
[----:B------:R-:W-:Y:S01]  /*1170*/  LOP3.LUT R4, R4, 0x1f, RZ, 0xc0, !PT ;  /* 0x0000001f04047812 */ /* 0x000fe200078ec0ff */
[----:B------:R-:W-:Y:S01]  /*1180*/  UMOV UR4, 0x54442d19 ;  /* 0x54442d1900047882 */ /* 0x000fe20000000000 */
[----:B------:R-:W-:Y:S01]  /*1190*/  UMOV UR5, 0x3bf921fb ;  /* 0x3bf921fb00057882 */ /* 0x000fe20000000000 */
[----:B------:R-:W-:-:S02]  /*11a0*/  ISETP.GE.AND P1, PT, R19, RZ, PT ;  /* 0x000000ff1300720c */ /* 0x000fc40003f26270 */
[-C--:B--2---:R-:W-:Y:S02]  /*11b0*/  @P0 SHF.L.W.U32.HI R0, R3, R4.reuse, R0 ;  /* 0x0000000403000219 */ /* 0x084fe40000010e00 */
[----:B---3--:R-:W-:Y:S02]  /*11c0*/  @P0 SHF.L.W.U32.HI R3, R2, R4, R3 ;  /* 0x0000000402030219 */ /* 0x008fe40000010e03 */
[--C-:B------:R-:W-:Y:S02]  /*11d0*/  SHF.R.U32.HI R17, RZ, 0x1e, R0.reuse ;  /* 0x0000001eff117819 */ /* 0x100fe40000011600 */
[C---:B------:R-:W-:Y:S01]  /*11e0*/  SHF.L.W.U32.HI R2, R3.reuse, 0x2, R0 ;  /* 0x0000000203027819 */ /* 0x040fe20000010e00 */
[----:B------:R-:W-:-:S03]  /*11f0*/  IMAD.SHL.U32 R3, R3, 0x4, RZ ;  /* 0x0000000403037824 */ /* 0x000fc600078e00ff */
[----:B------:R-:W-:Y:S02]  /*1200*/  SHF.R.S32.HI R4, RZ, 0x1f, R2 ;  /* 0x0000001fff047819 */ /* 0x000fe40000011402 */
[----:B------:R-:W-:Y:S02]  /*1210*/  LEA.HI R17, R2, R17, RZ, 0x1 ;  /* 0x0000001102117211 */ /* 0x000fe400078f08ff */
[C---:B------:R-:W-:Y:S02]  /*1220*/  LOP3.LUT R14, R4.reuse, R3, RZ, 0x3c, !PT ;  /* 0x00000003040e7212 */ /* 0x040fe400078e3cff */
[----:B------:R-:W-:Y:S01]  /*1230*/  LOP3.LUT R15, R4, R2, RZ, 0x3c, !PT ;  /* 0x00000002040f7212 */ /* 0x000fe200078e3cff */
[----:B------:R-:W-:Y:S01]  /*1240*/  IMAD.MOV R0, RZ, RZ, -R17 ;  /* 0x000000ffff007224 */ /* 0x000fe200078e0a11 */
[----:B------:R-:W-:-:S03]  /*1250*/  LOP3.LUT R19, R2, R19, RZ, 0x3c, !PT ;  /* 0x0000001302137212 */ /* 0x000fc600078e3cff */
[----:B------:R-:W-:Y:S01]  /*1260*/  @!P1 IMAD.MOV.U32 R17, RZ, RZ, R0 ;  /* 0x000000ffff119224 */ /* 0x000fe200078e0000 */
[----:B------:R-:W1:Y:S01]  /*1270*/  I2F.F64.S64 R14, R14 ;  /* 0x0000000e000e7312 */ /* 0x000e620000301c00 */
[----:B------:R-:W-:Y:S01]  /*1280*/  ISETP.GE.AND P0, PT, R19, RZ, PT ;  /* 0x000000ff1300720c */ /* 0x000fe20003f06270 */
[----:B-1----:R-:W-:-:S10]  /*1290*/  DMUL R4, R14, UR4 ;  /* 0x000000040e047c28 */ /* 0x002fd40008000000 */
[----:B------:R-:W1:Y:S02]  /*12a0*/  F2F.F32.F64 R4, R4 ;  /* 0x0000000400047310 */ /* 0x000e640000301000 */
[----:B01----:R-:W-:-:S07]  /*12b0*/  FSEL R18, -R4, R4, !P0 ;  /* 0x0000000404127208 */ /* 0x003fce0004000100 */
.L_x_10:
[----:B------:R-:W-:Y:S05]  /*12c0*/  BSYNC.RECONVERGENT B0 ;  /* 0x0000000000007941 */ /* 0x000fea0003800200 */
.L_x_9:
[----:B------:R-:W2:Y:S04]  /*12d0*/  LDG.E R19, desc[UR36][R8.64+0x20] ;  /* 0x0000202408137981 */ /* 0x000ea8000c1e1900 */
[----:B------:R0:W5:Y:S01]  /*12e0*/  LDG.E R0, desc[UR36][R8.64+0x24] ;  /* 0x0000242408007981 */ /* 0x000162000c1e1900 */
[----:B------:R-:W1:Y:S01]  /*12f0*/  MUFU.RCP64H R3, 180 ;  /* 0x4066800000037908 */ /* 0x000e620000001800 */
[----:B------:R-:W-:Y:S01]  /*1300*/  IMAD.MOV.U32 R4, RZ, RZ, 0x0 ;  /* 0x00000000ff047424 */ /* 0x000fe200078e00ff */
[----:B------:R-:W-:Y:S01]  /*1310*/  UMOV UR4, 0x54442d18 ;  /* 0x54442d1800047882 */ /* 0x000fe20000000000 */
[----:B------:R-:W-:Y:S01]  /*1320*/  IMAD.MOV.U32 R5, RZ, RZ, 0x40668000 ;  /* 0x40668000ff057424 */ /* 0x000fe200078e00ff */
[----:B------:R-:W-:Y:S01]  /*1330*/  UMOV UR5, 0x400921fb ;  /* 0x400921fb00057882 */ /* 0x000fe20000000000 */
[----:B------:R-:W-:Y:S01]  /*1340*/  IMAD.MOV.U32 R2, RZ, RZ, 0x1 ;  /* 0x00000001ff027424 */ /* 0x000fe200078e00ff */
[----:B------:R-:W-:Y:S01]  /*1350*/  LOP3.LUT R17, R17, 0x1, RZ, 0xc0, !PT ;  /* 0x0000000111117812 */ /* 0x000fe200078ec0ff */
[----:B------:R-:W-:-:S03]  /*1360*/  IMAD.MOV.U32 R20, RZ, RZ, R18 ;  /* 0x000000ffff147224 */ /* 0x000fc600078e0012 */
[----:B------:R-:W-:Y:S01]  /*1370*/  ISETP.NE.U32.AND P1, PT, R17, 0x1, PT ;  /* 0x000000011100780c */ /* 0x000fe20003f25070 */
[C---:B------:R-:W-:Y:S01]  /*1380*/  FMUL R18, R20.reuse, R20 ;  /* 0x0000001414127220 */ /* 0x040fe20000400000 */
[----:B------:R-:W-:Y:S01]  /*1390*/  FSETP.NEU.AND P0, PT, |R20|, 0.00049096695147454738617, PT ;  /* 0x3a00b43c1400780b */ /* 0x000fe20003f0d200 */
[----:B-1----:R-:W-:-:S08]  /*13a0*/  DFMA R12, R2, -R4, 1 ;  /* 0x3ff00000020c742b */ /* 0x002fd00000000804 */
[----:B------:R-:W-:-:S08]  /*13b0*/  DFMA R12, R12, R12, R12 ;  /* 0x0000000c0c0c722b */ /* 0x000fd0000000000c */
[----:B------:R-:W-:-:S08]  /*13c0*/  DFMA R12, R2, R12, R2 ;  /* 0x0000000c020c722b */ /* 0x000fd00000000002 */
[----:B------:R-:W-:-:S08]  /*13d0*/  DFMA R4, R12, -R4, 1 ;  /* 0x3ff000000c04742b */ /* 0x000fd00000000804 */
[----:B------:R-:W-:Y:S01]  /*13e0*/  DFMA R14, R12, R4, R12 ;  /* 0x000000040c0e722b */ /* 0x000fe2000000000c */
[----:B------:R-:W-:Y:S01]  /*13f0*/  HFMA2 R13, -RZ, RZ, 1.0244140625, 0 ;  /* 0x3c190000ff0d7431 */ /* 0x000fe200000001ff */
[----:B--2---:R-:W1:Y:S02]  /*1400*/  F2F.F64.F32 R2, R19 ;  /* 0x0000001300027310 */ /* 0x004e640000201800 */
[----:B-1----:R-:W-:Y:S02]  /*1410*/  DMUL R4, R2, UR4 ;  /* 0x0000000402047c28 */ /* 0x002fe40008000000 */
[----:B------:R-:W-:-:S04]  /*1420*/  FFMA R3, R18, R13, 0.003265380859375 ;  /* 0x3b56000012037423 */ /* 0x000fc8000000000d */
[C---:B------:R-:W-:Y:S02]  /*1430*/  FFMA R13, R18.reuse, R3, 0.0242919921875 ;  /* 0x3cc70000120d7423 */ /* 0x040fe40000000003 */
[----:B------:R-:W-:Y:S02]  /*1440*/  DMUL R2, R14, R4 ;  /* 0x000000040e027228 */ /* 0x000fe40000000000 */
[----:B------:R-:W-:-:S04]  /*1450*/  FFMA R13, R18, R13, 0.053466796875 ;  /* 0x3d5b0000120d7423 */ /* 0x000fc8000000000d */
[C---:B------:R-:W-:Y:S02]  /*1460*/  FFMA R17, R18.reuse, R13, 0.13337790966033935547 ;  /* 0x3e08943812117423 */ /* 0x040fe4000000000d */
[----:B------:R-:W-:Y:S02]  /*1470*/  DFMA R12, R2, -180, R4 ;  /* 0xc0668000020c782b */ /* 0x000fe40000000004 */
[C---:B------:R-:W-:Y:S01]  /*1480*/  FFMA R17, R18.reuse, R17, 0.33333230018615722656 ;  /* 0x3eaaaa8812117423 */ /* 0x040fe20000000011 */
[----:B------:R-:W-:-:S04]  /*1490*/  FMUL R18, R18, R20 ;  /* 0x0000001412127220 */ /* 0x000fc80000400000 */
[----:B------:R-:W-:Y:S01]  /*14a0*/  @P0 FFMA R20, R17, R18, R20 ;  /* 0x0000001211140223 */ /* 0x000fe20000000014 */
[----:B------:R-:W-:-:S05]  /*14b0*/  DFMA R2, R14, R12, R2 ;  /* 0x0000000c0e02722b */ /* 0x000fca0000000002 */
[----:B------:R-:W1:Y:S01]  /*14c0*/  @!P1 MUFU.RCP R20, -R20 ;  /* 0x8000001400149308 */ /* 0x000e620000001000 */
[----:B------:R-:W-:-:S04]  /*14d0*/  FSETP.GEU.AND P1, PT, |R5|, 6.5827683646048100446e-37, PT ;  /* 0x036000000500780b */ /* 0x000fc80003f2e200 */
[----:B------:R-:W-:-:S05]  /*14e0*/  FFMA R12, RZ, 3.6015625, R3 ;  /* 0x40668000ff0c7823 */ /* 0x000fca0000000003 */
[----:B------:R-:W-:Y:S01]  /*14f0*/  FSETP.GT.AND P0, PT, |R12|, 1.469367938527859385e-39, PT ;  /* 0x001000000c00780b */ /* 0x000fe20003f04200 */
[----:B------:R-:W-:-:S04]  /*1500*/  FADD R12, -R21, 1 ;  /* 0x3f800000150c7421 */ /* 0x000fc80000000100 */
[----:B-1----:R-:W-:-:S08]  /*1510*/  FMUL R12, R20, R12 ;  /* 0x0000000c140c7220 */ /* 0x002fd00000400000 */
[----:B0-----:R-:W-:Y:S05]  /*1520*/  @P0 BRA P1, `(.L_x_12) ;  /* 0x0000000000200947 */ /* 0x001fea0000800000 */
[----:B------:R-:W-:Y:S01]  /*1530*/  IMAD.MOV.U32 R26, RZ, RZ, R4 ;  /* 0x000000ffff1a7224 */ /* 0x000fe200078e0004 */
[----:B------:R-:W-:Y:S01]  /*1540*/  MOV R36, 0x1590 ;  /* 0x0000159000247802 */ /* 0x000fe20000000f00 */
[----:B------:R-:W-:Y:S02]  /*1550*/  IMAD.MOV.U32 R27, RZ, RZ, R5 ;  /* 0x000000ffff1b7224 */ /* 0x000fe400078e0005 */
[----:B------:R-:W-:Y:S02]  /*1560*/  IMAD.MOV.U32 R14, RZ, RZ, RZ ;  /* 0x000000ffff0e7224 */ /* 0x000fe400078e00ff */
[----:B------:R-:W-:-:S07]  /*1570*/  IMAD.MOV.U32 R15, RZ, RZ, 0x40668000 ;  /* 0x40668000ff0f7424 */ /* 0x000fce00078e00ff */
[----:B-----5:R-:W-:Y:S05]  /*1580*/  CALL.REL.NOINC `($__internal_0_$__cuda_sm20_div_rn_f64_full) ;  /* 0x000000a000587944 */ /* 0x020fea0003c00000 */
[----:B------:R-:W-:Y:S02]  /*1590*/  IMAD.MOV.U32 R2, RZ, RZ, R30 ;  /* 0x000000ffff027224 */ /* 0x000fe400078e001e */
[----:B------:R-:W-:-:S07]  /*15a0*/  IMAD.MOV.U32 R3, RZ, RZ, R31 ;  /* 0x000000ffff037224 */ /* 0x000fce00078e001f */
.L_x_12:
[----:B------:R-:W0:Y:S01]  /*15b0*/  MUFU.RCP64H R15, 180 ;  /* 0x40668000000f7908 */ /* 0x000e220000001800 */
[----:B------:R-:W-:Y:S01]  /*15c0*/  IMAD.MOV.U32 R18, RZ, RZ, 0x0 ;  /* 0x00000000ff127424 */ /* 0x000fe200078e00ff */
[----:B------:R-:W-:Y:S01]  /*15d0*/  MOV R19, 0x40668000 ;  /* 0x4066800000137802 */ /* 0x000fe20000000f00 */
[----:B------:R-:W-:Y:S01]  /*15e0*/  IMAD.MOV.U32 R14, RZ, RZ, 0x1 ;  /* 0x00000001ff0e7424 */ /* 0x000fe200078e00ff */
[----:B------:R-:W-:Y:S01]  /*15f0*/  UMOV UR4, 0x54442d18 ;  /* 0x54442d1800047882 */ /* 0x000fe20000000000 */
[----:B------:R-:W-:-:S03]  /*1600*/  UMOV UR5, 0x400921fb ;  /* 0x400921fb00057882 */ /* 0x000fc60000000000 */
[----:B------:R-:W-:Y:S01]  /*1610*/  F2F.F32.F64 R13, R2 ;  /* 0x00000002000d7310 */ /* 0x000fe20000301000 */
[----:B0-----:R-:W-:-:S08]  /*1620*/  DFMA R4, R14, -R18, 1 ;  /* 0x3ff000000e04742b */ /* 0x001fd00000000812 */
[----:B------:R-:W-:Y:S02]  /*1630*/  DFMA R20, R4, R4, R4 ;  /* 0x000000040414722b */ /* 0x000fe40000000004 */
[----:B-----5:R-:W0:Y:S06]  /*1640*/  F2F.F64.F32 R4, R0 ;  /* 0x0000000000047310 */ /* 0x020e2c0000201800 */
[----:B------:R-:W-:-:S08]  /*1650*/  DFMA R20, R14, R20, R14 ;  /* 0x000000140e14722b */ /* 0x000fd0000000000e */
[----:B------:R-:W-:Y:S02]  /*1660*/  DFMA R18, R20, -R18, 1 ;  /* 0x3ff000001412742b */ /* 0x000fe40000000812 */
[----:B0-----:R-:W-:-:S06]  /*1670*/  DMUL R14, R4, UR4 ;  /* 0x00000004040e7c28 */ /* 0x001fcc0008000000 */
[----:B------:R-:W-:-:S04]  /*1680*/  DFMA R20, R20, R18, R20 ;  /* 0x000000121414722b */ /* 0x000fc80000000014 */
[----:B------:R-:W-:-:S04]  /*1690*/  FSETP.GEU.AND P1, PT, |R15|, 6.5827683646048100446e-37, PT ;  /* 0x036000000f00780b */ /* 0x000fc80003f2e200 */
[----:B------:R-:W-:-:S08]  /*16a0*/  DMUL R4, R20, R14 ;  /* 0x0000000e14047228 */ /* 0x000fd00000000000 */
        /* <DEDUP_REMOVED lines=11> */
[----:B------:R-:W-:Y:S02]  /*1760*/  IMAD.MOV.U32 R4, RZ, RZ, R30 ;  /* 0x000000ffff047224 */ /* 0x000fe400078e001e */
[----:B------:R-:W-:-:S07]  /*1770*/  IMAD.MOV.U32 R5, RZ, RZ, R31 ;  /* 0x000000ffff057224 */ /* 0x000fce00078e001f */
.L_x_13:
[----:B------:R-:W0:Y:S01]  /*1780*/  F2F.F32.F64 R15, R4 ;  /* 0x00000004000f7310 */ /* 0x000e220000301000 */
[----:B------:R-:W-:Y:S01]  /*1790*/  BSSY.RECONVERGENT B0, `(.L_x_14) ;  /* 0x0000042000007945 */ /* 0x000fe20003800200 */
[C---:B0-----:R-:W-:Y:S01]  /*17a0*/  FMUL R0, R15.reuse, 0.63661974668502807617 ;  /* 0x3f22f9830f007820 */ /* 0x041fe20000400000 */
[----:B------:R-:W-:-:S05]  /*17b0*/  FSETP.GE.AND P0, PT, |R15|, 105615, PT ;  /* 0x47ce47800f00780b */ /* 0x000fca0003f06200 */
[----:B------:R-:W0:Y:S02]  /*17c0*/  F2I.NTZ R0, R0 ;  /* 0x0000000000007305 */ /* 0x000e240000203100 */
[-C--:B0-----:R-:W-:Y:S02]  /*17d0*/  I2FP.F32.S32 R14, R0.reuse ;  /* 0x00000000000e7245 */ /* 0x081fe40000201400 */
[----:B------:R-:W-:-:S03]  /*17e0*/  MOV R17, R0 ;  /* 0x0000000000117202 */ /* 0x000fc60000000f00 */
        /* <DEDUP_REMOVED lines=16> */
.L_x_16:
        /* <DEDUP_REMOVED lines=11> */
[----:B0-----:R-:W-:Y:S01]  /*19a0*/  IADD3 R19, PT, PT, R19, 0x4, RZ ;  /* 0x0000000413137810 */ /* 0x001fe20007ffe0ff */
        /* <DEDUP_REMOVED lines=19> */
[----:B------:R-:W-:Y:S02]  /*1ae0*/  SHF.R.S32.HI R4, RZ, 0x1f, R2 ;  /* 0x0000001fff047819 */ /* 0x000fe40000011402 */
[----:B0-----:R-:W-:Y:S02]  /*1af0*/  LOP3.LUT R18, R2, R15, RZ, 0x3c, !PT ;  /* 0x0000000f02127212 */ /* 0x001fe400078e3cff */
[C---:B------:R-:W-:Y:S02]  /*1b00*/  LOP3.LUT R20, R4.reuse, R3, RZ, 0x3c, !PT ;  /* 0x0000000304147212 */ /* 0x040fe400078e3cff */
[----:B------:R-:W-:Y:S02]  /*1b10*/  LOP3.LUT R21, R4, R2, RZ, 0x3c, !PT ;  /* 0x0000000204157212 */ /* 0x000fe400078e3cff */
[----:B------:R-:W-:Y:S02]  /*1b20*/  SHF.R.U32.HI R3, RZ, 0x1e, R0 ;  /* 0x0000001eff037819 */ /* 0x000fe40000011600 */
[----:B------:R-:W-:-:S02]  /*1b30*/  ISETP.GE.AND P1, PT, R18, RZ, PT ;  /* 0x000000ff1200720c */ /* 0x000fc40003f26270 */
[----:B------:R-:W0:Y:S01]  /*1b40*/  I2F.F64.S64 R20, R20 ;  /* 0x0000001400147312 */ /* 0x000e220000301c00 */
[----:B------:R-:W-:-:S05]  /*1b50*/  LEA.HI R0, R2, R3, RZ, 0x1 ;  /* 0x0000000302007211 */ /* 0x000fca00078f08ff */
[----:B------:R-:W-:-:S04]  /*1b60*/  IMAD.MOV R2, RZ, RZ, -R0 ;  /* 0x000000ffff027224 */ /* 0x000fc800078e0a00 */
[----:B------:R-:W-:Y:S01]  /*1b70*/  @!P0 IMAD.MOV.U32 R0, RZ, RZ, R2 ;  /* 0x000000ffff008224 */ /* 0x000fe200078e0002 */
[----:B0-----:R-:W-:-:S10]  /*1b80*/  DMUL R4, R20, UR4 ;  /* 0x0000000414047c28 */ /* 0x001fd40008000000 */
[----:B------:R-:W0:Y:S02]  /*1b90*/  F2F.F32.F64 R4, R4 ;  /* 0x0000000400047310 */ /* 0x000e240000301000 */
[----:B0-----:R-:W-:-:S07]  /*1ba0*/  FSEL R2, -R4, R4, !P1 ;  /* 0x0000000404027208 */ /* 0x001fce0004800100 */
.L_x_15:
[----:B------:R-:W-:Y:S05]  /*1bb0*/  BSYNC.RECONVERGENT B0 ;  /* 0x0000000000007941 */ /* 0x000fea0003800200 */
.L_x_14:
[----:B------:R-:W-:Y:S01]  /*1bc0*/  FMUL R21, R13, 0.63661974668502807617 ;  /* 0x3f22f9830d157820 */ /* 0x000fe20000400000 */
[----:B------:R-:W-:Y:S02]  /*1bd0*/  IMAD.MOV.U32 R20, RZ, RZ, 0x37cbac00 ;  /* 0x37cbac00ff147424 */ /* 0x000fe400078e00ff */
[----:B------:R-:W-:Y:S01]  /*1be0*/  FMUL R5, R2, R2 ;  /* 0x0000000202057220 */ /* 0x000fe20000400000 */
[----:B------:R-:W-:Y:S01]  /*1bf0*/  LOP3.LUT R4, R0, 0x1, RZ, 0xc0, !PT ;  /* 0x0000000100047812 */ /* 0x000fe200078ec0ff */
[----:B------:R-:W0:Y:S01]  /*1c00*/  F2I.NTZ R23, R21 ;  /* 0x0000001500177305 */ /* 0x000e220000203100 */
[----:B------:R-:W-:Y:S02]  /*1c10*/  IMAD.MOV.U32 R19, RZ, RZ, 0x3c0885e4 ;  /* 0x3c0885e4ff137424 */ /* 0x000fe400078e00ff */
[----:B------:R-:W-:Y:S01]  /*1c20*/  FFMA R3, R5, R20, -0.0013887860113754868507 ;  /* 0xbab607ed05037423 */ /* 0x000fe20000000014 */
[----:B------:R-:W-:Y:S01]  /*1c30*/  ISETP.NE.U32.AND P0, PT, R4, 0x1, PT ;  /* 0x000000010400780c */ /* 0x000fe20003f05070 */
[----:B------:R-:W-:Y:S01]  /*1c40*/  IMAD.MOV.U32 R18, RZ, RZ, 0x3e2aaaa8 ;  /* 0x3e2aaaa8ff127424 */ /* 0x000fe200078e00ff */
[----:B------:R-:W-:Y:S01]  /*1c50*/  FSETP.GE.AND P1, PT, |R13|, 105615, PT ;  /* 0x47ce47800d00780b */ /* 0x000fe20003f26200 */
[----:B------:R-:W-:Y:S01]  /*1c60*/  BSSY.RECONVERGENT B0, `(.L_x_17) ;  /* 0x000004a000007945 */ /* 0x000fe20003800200 */
[----:B------:R-:W-:-:S02]  /*1c70*/  FSEL R4, R3, -0.00019574658654164522886, P0 ;  /* 0xb94d415303047808 */ /* 0x000fc40000000000 */
[----:B------:R-:W-:Y:S02]  /*1c80*/  FSEL R22, R19, 0.041666727513074874878, !P0 ;  /* 0x3d2aaabb13167808 */ /* 0x000fe40004000000 */
[----:B------:R-:W-:Y:S02]  /*1c90*/  IADD3 R3, PT, PT, R0, 0x1, RZ ;  /* 0x0000000100037810 */ /* 0x000fe40007ffe0ff */
[----:B------:R-:W-:Y:S01]  /*1ca0*/  FSEL R0, R2, 1, !P0 ;  /* 0x3f80000002007808 */ /* 0x000fe20004000000 */
[----:B------:R-:W-:Y:S01]  /*1cb0*/  FFMA R4, R5, R4, R22 ;  /* 0x0000000405047223 */ /* 0x000fe20000000016 */
[----:B0-----:R-:W-:Y:S02]  /*1cc0*/  I2FP.F32.S32 R24, R23 ;  /* 0x0000001700187245 */ /* 0x001fe40000201400 */
[----:B------:R-:W-:Y:S02]  /*1cd0*/  FSEL R22, -R18, -0.4999999701976776123, !P0 ;  /* 0xbeffffff12167808 */ /* 0x000fe40004000100 */
[----:B------:R-:W-:Y:S01]  /*1ce0*/  LOP3.LUT P0, RZ, R3, 0x2, RZ, 0xc0, !PT ;  /* 0x0000000203ff7812 */ /* 0x000fe2000780c0ff */
[----:B------:R-:W-:-:S02]  /*1cf0*/  FFMA R3, R24, -1.5707962512969970703, R13 ;  /* 0xbfc90fda18037823 */ /* 0x000fc4000000000d */
[C---:B------:R-:W-:Y:S01]  /*1d00*/  FFMA R4, R5.reuse, R4, R22 ;  /* 0x0000000405047223 */ /* 0x040fe20000000016 */
[----:B------:R-:W-:Y:S01]  /*1d10*/  FFMA R5, R5, R0, RZ ;  /* 0x0000000005057223 */ /* 0x000fe200000000ff */
[C---:B------:R-:W-:Y:S01]  /*1d20*/  FFMA R3, R24.reuse, -7.5497894158615963534e-08, R3 ;  /* 0xb3a2216818037823 */ /* 0x040fe20000000003 */
[----:B------:R-:W-:Y:S02]  /*1d30*/  IMAD.MOV.U32 R22, RZ, RZ, R23 ;  /* 0x000000ffff167224 */ /* 0x000fe400078e0017 */
[----:B------:R-:W-:Y:S01]  /*1d40*/  FFMA R5, R5, R4, R0 ;  /* 0x0000000405057223 */ /* 0x000fe20000000000 */
[----:B------:R-:W-:-:S04]  /*1d50*/  FFMA R21, R24, -5.3903029534742383927e-15, R3 ;  /* 0xa7c234c518157823 */ /* 0x000fc80000000003 */
[----:B------:R-:W-:Y:S01]  /*1d60*/  @P0 FADD R5, RZ, -R5 ;  /* 0x80000005ff050221 */ /* 0x000fe20000000000 */
        /* <DEDUP_REMOVED lines=13> */
.L_x_19:
[----:B0-----:R-:W-:Y:S01]  /*1e40*/  IMAD.U32 R26, RZ, RZ, UR6 ;  /* 0x00000006ff1a7e24 */ /* 0x001fe2000f8e00ff */
[----:B------:R-:W-:-:S05]  /*1e50*/  MOV R27, UR7 ;  /* 0x00000007001b7c02 */ /* 0x000fca0008000f00 */
        /* <DEDUP_REMOVED lines=27> */
[C-C-:B------:R-:W-:Y:S01]  /*2010*/  SHF.L.W.U32.HI R2, R3.reuse, 0x2, R0.reuse ;  /* 0x0000000203027819 */ /* 0x140fe20000010e00 */
[----:B------:R-:W-:Y:S01]  /*2020*/  IMAD.SHL.U32 R3, R3, 0x4, RZ ;  /* 0x0000000403037824 */ /* 0x000fe200078e00ff */
[----:B------:R-:W-:Y:S02]  /*2030*/  SHF.R.U32.HI R23, RZ, 0x1e, R0 ;  /* 0x0000001eff177819 */ /* 0x000fe40000011600 */
[----:B------:R-:W-:-:S02]  /*2040*/  SHF.R.S32.HI R4, RZ, 0x1f, R2 ;  /* 0x0000001fff047819 */ /* 0x000fc40000011402 */
[----:B------:R-:W-:Y:S02]  /*2050*/  LOP3.LUT R0, R2, R13, RZ, 0x3c, !PT ;  /* 0x0000000d02007212 */ /* 0x000fe400078e3cff */
[C---:B------:R-:W-:Y:S02]  /*2060*/  LOP3.LUT R26, R4.reuse, R3, RZ, 0x3c, !PT ;  /* 0x00000003041a7212 */ /* 0x040fe400078e3cff */
[----:B------:R-:W-:Y:S02]  /*2070*/  LOP3.LUT R27, R4, R2, RZ, 0x3c, !PT ;  /* 0x00000002041b7212 */ /* 0x000fe400078e3cff */
[----:B------:R-:W-:Y:S02]  /*2080*/  LEA.HI R23, R2, R23, RZ, 0x1 ;  /* 0x0000001702177211 */ /* 0x000fe400078f08ff */
[----:B------:R-:W-:Y:S02]  /*2090*/  ISETP.GE.AND P1, PT, R0, RZ, PT ;  /* 0x000000ff0000720c */ /* 0x000fe40003f26270 */
[----:B------:R-:W0:Y:S01]  /*20a0*/  I2F.F64.S64 R26, R26 ;  /* 0x0000001a001a7312 */ /* 0x000e220000301c00 */
[----:B------:R-:W-:-:S04]  /*20b0*/  IMAD.MOV R0, RZ, RZ, -R23 ;  /* 0x000000ffff007224 */ /* 0x000fc800078e0a17 */
[----:B------:R-:W-:Y:S01]  /*20c0*/  @!P0 IMAD.MOV.U32 R23, RZ, RZ, R0 ;  /* 0x000000ffff178224 */ /* 0x000fe200078e0000 */
[----:B0-----:R-:W-:-:S10]  /*20d0*/  DMUL R24, R26, UR4 ;  /* 0x000000041a187c28 */ /* 0x001fd40008000000 */
[----:B------:R-:W0:Y:S02]  /*20e0*/  F2F.F32.F64 R24, R24 ;  /* 0x0000001800187310 */ /* 0x000e240000301000 */
[----:B0-----:R-:W-:-:S07]  /*20f0*/  FSEL R0, -R24, R24, !P1 ;  /* 0x0000001818007208 */ /* 0x001fce0004800100 */
.L_x_18:
[----:B------:R-:W-:Y:S05]  /*2100*/  BSYNC.RECONVERGENT B0 ;  /* 0x0000000000007941 */ /* 0x000fea0003800200 */
.L_x_17:
[----:B------:R-:W-:Y:S01]  /*2110*/  FMUL R3, R0, R0 ;  /* 0x0000000000037220 */ /* 0x000fe20000400000 */
[C---:B------:R-:W-:Y:S01]  /*2120*/  LOP3.LUT R4, R23.reuse, 0x1, RZ, 0xc0, !PT ;  /* 0x0000000117047812 */ /* 0x040fe200078ec0ff */
[----:B------:R-:W-:Y:S01]  /*2130*/  VIADD R23, R23, 0x1 ;  /* 0x0000000117177836 */ /* 0x000fe20000000000 */
[----:B------:R-:W-:Y:S01]  /*2140*/  BSSY.RECONVERGENT B0, `(.L_x_20) ;  /* 0x0000048000007945 */ /* 0x000fe20003800200 */
[----:B------:R-:W-:Y:S01]  /*2150*/  FFMA R2, R3, R20, -0.0013887860113754868507 ;  /* 0xbab607ed03027423 */ /* 0x000fe20000000014 */
[----:B------:R-:W-:Y:S02]  /*2160*/  ISETP.NE.U32.AND P0, PT, R4, 0x1, PT ;  /* 0x000000010400780c */ /* 0x000fe40003f05070 */
[----:B------:R-:W-:Y:S02]  /*2170*/  LOP3.LUT P1, RZ, R23, 0x2, RZ, 0xc0, !PT ;  /* 0x0000000217ff7812 */ /* 0x000fe4000782c0ff */
[----:B------:R-:W-:Y:S02]  /*2180*/  FSEL R2, R2, -0.00019574658654164522886, P0 ;  /* 0xb94d415302027808 */ /* 0x000fe40000000000 */
[----:B------:R-:W-:-:S02]  /*2190*/  FSEL R4, R19, 0.041666727513074874878, !P0 ;  /* 0x3d2aaabb13047808 */ /* 0x000fc40004000000 */
[----:B------:R-:W-:Y:S02]  /*21a0*/  FSEL R0, R0, 1, !P0 ;  /* 0x3f80000000007808 */ /* 0x000fe40004000000 */
[----:B------:R-:W-:Y:S01]  /*21b0*/  FSEL R23, -R18, -0.4999999701976776123, !P0 ;  /* 0xbeffffff12177808 */ /* 0x000fe20004000100 */
[----:B------:R-:W-:Y:S01]  /*21c0*/  FFMA R2, R3, R2, R4 ;  /* 0x0000000203027223 */ /* 0x000fe20000000004 */
[----:B------:R-:W-:Y:S01]  /*21d0*/  FSETP.GE.AND P0, PT, |R15|, 105615, PT ;  /* 0x47ce47800f00780b */ /* 0x000fe20003f06200 */
[C---:B------:R-:W-:Y:S02]  /*21e0*/  FFMA R25, R3.reuse, R0, RZ ;  /* 0x0000000003197223 */ /* 0x040fe400000000ff */
[----:B------:R-:W-:-:S04]  /*21f0*/  FFMA R2, R3, R2, R23 ;  /* 0x0000000203027223 */ /* 0x000fc80000000017 */
[----:B------:R-:W-:Y:S01]  /*2200*/  FFMA R25, R25, R2, R0 ;  /* 0x0000000219197223 */ /* 0x000fe20000000000 */
[----:B------:R-:W-:Y:S01]  /*2210*/  IMAD.MOV.U32 R2, RZ, RZ, R17 ;  /* 0x000000ffff027224 */ /* 0x000fe200078e0011 */
[----:B------:R-:W-:Y:S02]  /*2220*/  MOV R0, R14 ;  /* 0x0000000e00007202 */ /* 0x000fe40000000f00 */
[----:B------:R-:W-:Y:S02]  /*2230*/  @P1 FADD R25, RZ, -R25 ;  /* 0x80000019ff191221 */ /* 0x000fe40000000000 */
        /* <DEDUP_REMOVED lines=12> */
.L_x_22:
        /* <DEDUP_REMOVED lines=28> */
[----:B---3--:R-:W-:-:S04]  /*24c0*/  @P0 SHF.L.W.U32.HI R3, R2, R4, R3 ;  /* 0x0000000402030219 */ /* 0x008fc80000010e03 */
        /* <DEDUP_REMOVED lines=15> */
.L_x_21:
[----:B------:R-:W-:Y:S05]  /*25c0*/  BSYNC.RECONVERGENT B0 ;  /* 0x0000000000007941 */ /* 0x000fea0003800200 */
.L_x_20:
[----:B------:R-:W-:Y:S01]  /*25d0*/  LOP3.LUT R23, R2, 0x1, RZ, 0xc0, !PT ;  /* 0x0000000102177812 */ /* 0x000fe200078ec0ff */
[----:B------:R-:W-:Y:S01]  /*25e0*/  FMUL R3, R0, R0 ;  /* 0x0000000000037220 */ /* 0x000fe20000400000 */
[----:B------:R-:W-:Y:S01]  /*25f0*/  IMAD.MOV.U32 R24, RZ, RZ, 0x3effffff ;  /* 0x3effffffff187424 */ /* 0x000fe200078e00ff */
[----:B------:R-:W-:Y:S01]  /*2600*/  LOP3.LUT P1, RZ, R2, 0x2, RZ, 0xc0, !PT ;  /* 0x0000000202ff7812 */ /* 0x000fe2000782c0ff */
[----:B------:R-:W-:Y:S01]  /*2610*/  IMAD.MOV.U32 R28, RZ, RZ, 0x394d4153 ;  /* 0x394d4153ff1c7424 */ /* 0x000fe200078e00ff */
[----:B------:R-:W-:Y:S01]  /*2620*/  ISETP.NE.U32.AND P0, PT, R23, 0x1, PT ;  /* 0x000000011700780c */ /* 0x000fe20003f05070 */
[-C--:B------:R-:W-:Y:S01]  /*2630*/  FFMA R4, R3, R20.reuse, -0.0013887860113754868507 ;  /* 0xbab607ed03047423 */ /* 0x080fe20000000014 */
[----:B------:R-:W-:Y:S02]  /*2640*/  IMAD.MOV.U32 R23, RZ, RZ, 0x3d2aaabb ;  /* 0x3d2aaabbff177424 */ /* 0x000fe400078e00ff */
[----:B------:R-:W-:Y:S01]  /*2650*/  FFMA R27, RZ, R20, -0.0013887860113754868507 ;  /* 0xbab607edff1b7423 */ /* 0x000fe20000000014 */
[----:B------:R-:W-:Y:S01]  /*2660*/  FSEL R0, R0, 1, P0 ;  /* 0x3f80000000007808 */ /* 0x000fe20000000000 */
[----:B------:R-:W-:Y:S01]  /*2670*/  FFMA R28, RZ, -R28, 0.0083327032625675201416 ;  /* 0x3c0885e4ff1c7423 */ /* 0x000fe2000000081c */
[----:B------:R-:W-:Y:S01]  /*2680*/  FSEL R4, R4, -0.00019574658654164522886, !P0 ;  /* 0xb94d415304047808 */ /* 0x000fe20004000000 */
[----:B------:R-:W-:Y:S01]  /*2690*/  FFMA R27, RZ, R27, 0.041666727513074874878 ;  /* 0x3d2aaabbff1b7423 */ /* 0x000fe2000000001b */
[----:B------:R-:W-:Y:S01]  /*26a0*/  FSEL R26, R23, 0.0083327032625675201416, !P0 ;  /* 0x3c0885e4171a7808 */ /* 0x000fe20004000000 */
[----:B------:R-:W-:Y:S01]  /*26b0*/  FFMA R2, RZ, RZ, RZ ;  /* 0x000000ffff027223 */ /* 0x000fe200000000ff */
[----:B------:R-:W-:Y:S01]  /*26c0*/  FFMA R29, RZ, R28, -0.16666662693023681641 ;  /* 0xbe2aaaa8ff1d7423 */ /* 0x000fe2000000001c */
[----:B------:R-:W-:Y:S02]  /*26d0*/  BSSY.RECONVERGENT B0, `(.L_x_23) ;  /* 0x0000045000007945 */ /* 0x000fe40003800200 */
[----:B------:R-:W-:Y:S01]  /*26e0*/  FFMA R4, R3, R4, R26 ;  /* 0x0000000403047223 */ /* 0x000fe2000000001a */
[----:B------:R-:W-:Y:S01]  /*26f0*/  FSEL R26, -R24, -0.16666662693023681641, !P0 ;  /* 0xbe2aaaa8181a7808 */ /* 0x000fe20004000100 */
[----:B------:R-:W-:Y:S01]  /*2700*/  FFMA R28, R2, R29, RZ ;  /* 0x0000001d021c7223 */ /* 0x000fe200000000ff */
[----:B------:R-:W-:Y:S01]  /*2710*/  FSETP.GE.AND P0, PT, |R13|, 105615, PT ;  /* 0x47ce47800d00780b */ /* 0x000fe20003f06200 */
[----:B------:R-:W-:-:S02]  /*2720*/  IMAD.MOV.U32 R2, RZ, RZ, R22 ;  /* 0x000000ffff027224 */ /* 0x000fc400078e0016 */
[C---:B------:R-:W-:Y:S01]  /*2730*/  FFMA R4, R3.reuse, R4, R26 ;  /* 0x0000000403047223 */ /* 0x040fe2000000001a */
[----:B------:R-:W-:Y:S01]  /*2740*/  FFMA R3, R3, R0, RZ ;  /* 0x0000000003037223 */ /* 0x000fe200000000ff */
[----:B------:R-:W-:-:S03]  /*2750*/  FFMA R26, RZ, R27, -0.4999999701976776123 ;  /* 0xbeffffffff1a7423 */ /* 0x000fc6000000001b */
[----:B------:R-:W-:Y:S01]  /*2760*/  FFMA R27, R3, R4, R0 ;  /* 0x00000004031b7223 */ /* 0x000fe20000000000 */
[----:B------:R-:W-:Y:S01]  /*2770*/  MOV R0, R21 ;  /* 0x0000001500007202 */ /* 0x000fe20000000f00 */
[----:B------:R-:W-:Y:S02]  /*2780*/  FFMA R26, RZ, R26, 1 ;  /* 0x3f800000ff1a7423 */ /* 0x000fe4000000001a */
[----:B------:R-:W-:Y:S01]  /*2790*/  @P1 FADD R27, RZ, -R27 ;  /* 0x8000001bff1b1221 */ /* 0x000fe20000000000 */
        /* <DEDUP_REMOVED lines=12> */
.L_x_25:
        /* <DEDUP_REMOVED lines=36> */
[----:B------:R-:W0:Y:S01]  /*2aa0*/  I2F.F64.S64 R32, R32 ;  /* 0x0000002000207312 */ /* 0x000e220000301c00 */
[----:B------:R-:W-:Y:S02]  /*2ab0*/  LEA.HI R2, R2, R3, RZ, 0x1 ;  /* 0x0000000302027211 */ /* 0x000fe400078f08ff */
[----:B------:R-:W-:-:S03]  /*2ac0*/  ISETP.GE.AND P0, PT, R0, RZ, PT ;  /* 0x000000ff0000720c */ /* 0x000fc60003f06270 */
[----:B------:R-:W-:-:S04]  /*2ad0*/  IMAD.MOV R0, RZ, RZ, -R2 ;  /* 0x000000ffff007224 */ /* 0x000fc800078e0a02 */
[----:B------:R-:W-:Y:S01]  /*2ae0*/  @!P1 IMAD.MOV.U32 R2, RZ, RZ, R0 ;  /* 0x000000ffff029224 */ /* 0x000fe200078e0000 */
[----:B0-----:R-:W-:-:S10]  /*2af0*/  DMUL R30, R32, UR4 ;  /* 0x00000004201e7c28 */ /* 0x001fd40008000000 */
[----:B------:R-:W0:Y:S02]  /*2b00*/  F2F.F32.F64 R30, R30 ;  /* 0x0000001e001e7310 */ /* 0x000e240000301000 */
[----:B0-----:R-:W-:-:S07]  /*2b10*/  FSEL R0, -R30, R30, !P0 ;  /* 0x0000001e1e007208 */ /* 0x001fce0004000100 */
.L_x_24:
[----:B------:R-:W-:Y:S05]  /*2b20*/  BSYNC.RECONVERGENT B0 ;  /* 0x0000000000007941 */ /* 0x000fea0003800200 */
.L_x_23:
[----:B------:R-:W-:Y:S01]  /*2b30*/  FMUL R3, R0, R0 ;  /* 0x0000000000037220 */ /* 0x000fe20000400000 */
[C---:B------:R-:W-:Y:S01]  /*2b40*/  LOP3.LUT R29, R2.reuse, 0x1, RZ, 0xc0, !PT ;  /* 0x00000001021d7812 */ /* 0x040fe200078ec0ff */
[----:B------:R-:W-:Y:S01]  /*2b50*/  FMUL R27, R27, R26 ;  /* 0x0000001a1b1b7220 */ /* 0x000fe20000400000 */
[----:B------:R-:W-:Y:S01]  /*2b60*/  LOP3.LUT P1, RZ, R2, 0x2, RZ, 0xc0, !PT ;  /* 0x0000000202ff7812 */ /* 0x000fe2000782c0ff */
[----:B------:R-:W-:Y:S01]  /*2b70*/  FFMA R4, R3, R20, -0.0013887860113754868507 ;  /* 0xbab607ed03047423 */ /* 0x000fe20000000014 */
[----:B------:R-:W-:Y:S01]  /*2b80*/  ISETP.NE.U32.AND P0, PT, R29, 0x1, PT ;  /* 0x000000011d00780c */ /* 0x000fe20003f05070 */
[----:B------:R-:W-:Y:S01]  /*2b90*/  FMUL R25, R25, R28 ;  /* 0x0000001c19197220 */ /* 0x000fe20000400000 */
[----:B------:R-:W-:Y:S01]  /*2ba0*/  FMUL R2, R11, R26 ;  /* 0x0000001a0b027220 */ /* 0x000fe20000400000 */
[----:B------:R-:W-:Y:S01]  /*2bb0*/  BSSY.RECONVERGENT B0, `(.L_x_26) ;  /* 0x0000048000007945 */ /* 0x000fe20003800200 */
[----:B------:R-:W-:Y:S02]  /*2bc0*/  FSEL R4, R4, -0.00019574658654164522886, !P0 ;  /* 0xb94d415304047808 */ /* 0x000fe40004000000 */
[----:B------:R-:W-:-:S02]  /*2bd0*/  FSEL R30, R23, 0.0083327032625675201416, !P0 ;  /* 0x3c0885e4171e7808 */ /* 0x000fc40004000000 */
[----:B------:R-:W-:Y:S02]  /*2be0*/  FSEL R0, R0, 1, P0 ;  /* 0x3f80000000007808 */ /* 0x000fe40000000000 */
[----:B------:R-:W-:Y:S01]  /*2bf0*/  FSEL R31, -R24, -0.16666662693023681641, !P0 ;  /* 0xbe2aaaa8181f7808 */ /* 0x000fe20004000100 */
[----:B------:R-:W-:Y:S01]  /*2c00*/  FFMA R4, R3, R4, R30 ;  /* 0x0000000403047223 */ /* 0x000fe2000000001e */
[----:B------:R-:W-:Y:S01]  /*2c10*/  FSETP.GE.AND P0, PT, |R13|, 105615, PT ;  /* 0x47ce47800d00780b */ /* 0x000fe20003f06200 */
[C---:B------:R-:W-:Y:S02]  /*2c20*/  FFMA R29, R3.reuse, R0, RZ ;  /* 0x00000000031d7223 */ /* 0x040fe400000000ff */
[----:B------:R-:W-:Y:S01]  /*2c30*/  FFMA R4, R3, R4, R31 ;  /* 0x0000000403047223 */ /* 0x000fe2000000001f */
[----:B------:R-:W-:-:S03]  /*2c40*/  IMAD.MOV.U32 R3, RZ, RZ, R22 ;  /* 0x000000ffff037224 */ /* 0x000fc600078e0016 */
[----:B------:R-:W-:-:S04]  /*2c50*/  FFMA R0, R29, R4, R0 ;  /* 0x000000041d007223 */ /* 0x000fc80000000000 */
[----:B------:R-:W-:-:S04]  /*2c60*/  @P1 FADD R0, RZ, -R0 ;  /* 0x80000000ff001221 */ /* 0x000fc80000000000 */
[----:B------:R-:W-:-:S04]  /*2c70*/  FFMA R25, R0, R27, -R25 ;  /* 0x0000001b00197223 */ /* 0x000fc80000000819 */
[----:B------:R-:W-:-:S04]  /*2c80*/  FMUL R0, R12, R25 ;  /* 0x000000190c007220 */ /* 0x000fc80000400000 */
[----:B------:R-:W-:Y:S01]  /*2c90*/  FFMA R5, R5, R2, R0 ;  /* 0x0000000205057223 */ /* 0x000fe20000000000 */
[----:B------:R-:W-:Y:S01]  /*2ca0*/  IMAD.MOV.U32 R0, RZ, RZ, R21 ;  /* 0x000000ffff007224 */ /* 0x000fe200078e0015 */
[----:B------:R-:W-:Y:S06]  /*2cb0*/  @!P0 BRA `(.L_x_27) ;  /* 0x0000000000dc8947 */ /* 0x000fec0003800000 */
[----:B------:R-:W-:-:S13]  /*2cc0*/  FSETP.NEU.AND P0, PT, |R13|, +INF , PT ;  /* 0x7f8000000d00780b */ /* 0x000fda0003f0d200 */
[----:B------:R-:W-:Y:S01]  /*2cd0*/  @!P0 FMUL R0, RZ, R13 ;  /* 0x0000000dff008220 */ /* 0x000fe20000400000 */
[----:B------:R-:W-:Y:S01]  /*2ce0*/  @!P0 MOV R3, RZ ;  /* 0x000000ff00038202 */ /* 0x000fe20000000f00 */
        /* <DEDUP_REMOVED lines=8> */
.L_x_28:
        /* <DEDUP_REMOVED lines=44> */
.L_x_27:
[----:B------:R-:W-:Y:S05]  /*3030*/  BSYNC.RECONVERGENT B0 ;  /* 0x0000000000007941 */ /* 0x000fea0003800200 */
.L_x_26:
[----:B------:R-:W-:Y:S01]  /*3040*/  FMUL R25, R0, R0 ;  /* 0x0000000000197220 */ /* 0x000fe20000400000 */
[C---:B------:R-:W-:Y:S01]  /*3050*/  LOP3.LUT R4, R3.reuse, 0x1, RZ, 0xc0, !PT ;  /* 0x0000000103047812 */ /* 0x040fe200078ec0ff */
[----:B------:R-:W-:Y:S01]  /*3060*/  BSSY.RECONVERGENT B0, `(.L_x_29) ;  /* 0x0000048000007945 */ /* 0x000fe20003800200 */
[----:B------:R-:W-:Y:S01]  /*3070*/  LOP3.LUT P1, RZ, R3, 0x2, RZ, 0xc0, !PT ;  /* 0x0000000203ff7812 */ /* 0x000fe2000782c0ff */
[----:B------:R-:W-:Y:S01]  /*3080*/  FFMA R2, R25, R20, -0.0013887860113754868507 ;  /* 0xbab607ed19027423 */ /* 0x000fe20000000014 */
[----:B------:R-:W-:-:S04]  /*3090*/  ISETP.NE.U32.AND P0, PT, R4, 0x1, PT ;  /* 0x000000010400780c */ /* 0x000fc80003f05070 */
[----:B------:R-:W-:Y:S02]  /*30a0*/  FSEL R2, R2, -0.00019574658654164522886, !P0 ;  /* 0xb94d415302027808 */ /* 0x000fe40004000000 */
[----:B------:R-:W-:Y:S02]  /*30b0*/  FSEL R4, R23, 0.0083327032625675201416, !P0 ;  /* 0x3c0885e417047808 */ /* 0x000fe40004000000 */
[----:B------:R-:W-:Y:S02]  /*30c0*/  FSEL R0, R0, 1, P0 ;  /* 0x3f80000000007808 */ /* 0x000fe40000000000 */
[----:B------:R-:W-:Y:S01]  /*30d0*/  FSEL R27, -R24, -0.16666662693023681641, !P0 ;  /* 0xbe2aaaa8181b7808 */ /* 0x000fe20004000100 */
[----:B------:R-:W-:Y:S01]  /*30e0*/  FFMA R2, R25, R2, R4 ;  /* 0x0000000219027223 */ /* 0x000fe20000000004 */
[----:B------:R-:W-:Y:S01]  /*30f0*/  FSETP.GE.AND P0, PT, |R15|, 105615, PT ;  /* 0x47ce47800f00780b */ /* 0x000fe20003f06200 */
[C---:B------:R-:W-:Y:S02]  /*3100*/  FFMA R3, R25.reuse, R0, RZ ;  /* 0x0000000019037223 */ /* 0x040fe400000000ff */
[----:B------:R-:W-:-:S04]  /*3110*/  FFMA R2, R25, R2, R27 ;  /* 0x0000000219027223 */ /* 0x000fc8000000001b */
[----:B------:R-:W-:Y:S01]  /*3120*/  FFMA R25, R3, R2, R0 ;  /* 0x0000000203197223 */ /* 0x000fe20000000000 */
[----:B------:R-:W-:Y:S02]  /*3130*/  IMAD.MOV.U32 R2, RZ, RZ, R17 ;  /* 0x000000ffff027224 */ /* 0x000fe400078e0011 */
[----:B------:R-:W-:Y:S02]  /*3140*/  IMAD.MOV.U32 R0, RZ, RZ, R14 ;  /* 0x000000ffff007224 */ /* 0x000fe400078e000e */
[----:B------:R-:W-:Y:S01]  /*3150*/  @P1 FADD R25, RZ, -R25 ;  /* 0x80000019ff191221 */ /* 0x000fe20000000000 */
[----:B------:R-:W-:Y:S06]  /*3160*/  @!P0 BRA `(.L_x_30) ;  /* 0x0000000000dc8947 */ /* 0x000fec0003800000 */
[----:B------:R-:W-:-:S13]  /*3170*/  FSETP.NEU.AND P0, PT, |R15|, +INF , PT ;  /* 0x7f8000000f00780b */ /* 0x000fda0003f0d200 */
[----:B------:R-:W-:Y:S01]  /*3180*/  @!P0 FMUL R0, RZ, R15 ;  /* 0x0000000fff008220 */ /* 0x000fe20000400000 */
[----:B------:R-:W-:Y:S01]  /*3190*/  @!P0 IMAD.MOV.U32 R2, RZ, RZ, RZ ;  /* 0x000000ffff028224 */ /* 0x000fe200078e00ff */
[----:B------:R-:W-:Y:S06]  /*31a0*/  @!P0 BRA `(.L_x_30) ;  /* 0x0000000000cc8947 */ /* 0x000fec0003800000 */
[----:B------:R-:W-:Y:S01]  /*31b0*/  SHF.L.U32 R0, R15, 0x8, RZ ;  /* 0x000000080f007819 */ /* 0x000fe200000006ff */
[----:B------:R-:W-:Y:S01]  /*31c0*/  IMAD.MOV.U32 R30, RZ, RZ, RZ ;  /* 0x000000ffff1e7224 */ /* 0x000fe200078e00ff */
[----:B------:R-:W0:Y:S01]  /*31d0*/  LDCU.64 UR6, c[0x4][0x10] ;  /* 0x01000200ff0677ac */ /* 0x000e220008000a00 */
[----:B------:R-:W-:Y:S01]  /*31e0*/  IMAD.MOV.U32 R27, RZ, RZ, R10 ;  /* 0x000000ffff1b7224 */ /* 0x000fe200078e000a */
[----:B------:R-:W-:Y:S01]  /*31f0*/  LOP3.LUT R29, R0, 0x80000000, RZ, 0xfc, !PT ;  /* 0x80000000001d7812 */ /* 0x000fe200078efcff */
[----:B------:R-:W-:Y:S01]  /*3200*/  UMOV UR5, URZ ;  /* 0x000000ff00057c82 */ /* 0x000fe20008000000 */
[----:B------:R-:W-:-:S05]  /*3210*/  UMOV UR4, URZ ;  /* 0x000000ff00047c82 */ /* 0x000fca0008000000 */
.L_x_31:
        /* <DEDUP_REMOVED lines=29> */
[C---:B------:R-:W-:Y:S02]  /*33f0*/  SHF.L.W.U32.HI R2, R3.reuse, 0x2, R0 ;  /* 0x0000000203027819 */ /* 0x040fe40000010e00 */
[----:B------:R-:W-:Y:S02]  /*3400*/  SHF.L.U32 R3, R3, 0x2, RZ ;  /* 0x0000000203037819 */ /* 0x000fe400000006ff */
        /* <DEDUP_REMOVED lines=13> */
.L_x_30:
[----:B------:R-:W-:Y:S05]  /*34e0*/  BSYNC.RECONVERGENT B0 ;  /* 0x0000000000007941 */ /* 0x000fea0003800200 */
.L_x_29:
[----:B------:R-:W-:Y:S01]  /*34f0*/  FMUL R3, R0, R0 ;  /* 0x0000000000037220 */ /* 0x000fe20000400000 */
[C---:B------:R-:W-:Y:S01]  /*3500*/  LOP3.LUT R27, R2.reuse, 0x1, RZ, 0xc0, !PT ;  /* 0x00000001021b7812 */ /* 0x040fe200078ec0ff */
[----:B------:R-:W-:Y:S01]  /*3510*/  BSSY.RECONVERGENT B0, `(.L_x_32) ;  /* 0x0000048000007945 */ /* 0x000fe20003800200 */
[----:B------:R-:W-:Y:S01]  /*3520*/  LOP3.LUT P1, RZ, R2, 0x2, RZ, 0xc0, !PT ;  /* 0x0000000202ff7812 */ /* 0x000fe2000782c0ff */
[----:B------:R-:W-:Y:S01]  /*3530*/  FFMA R4, R3, R20, -0.0013887860113754868507 ;  /* 0xbab607ed03047423 */ /* 0x000fe20000000014 */
[----:B------:R-:W-:Y:S01]  /*3540*/  ISETP.NE.U32.AND P0, PT, R27, 0x1, PT ;  /* 0x000000011b00780c */ /* 0x000fe20003f05070 */
[----:B------:R-:W-:-:S03]  /*3550*/  IMAD.MOV.U32 R2, RZ, RZ, R22 ;  /* 0x000000ffff027224 */ /* 0x000fc600078e0016 */
        /* <DEDUP_REMOVED lines=9> */
[----:B------:R-:W-:-:S03]  /*35f0*/  IMAD.MOV.U32 R0, RZ, RZ, R21 ;  /* 0x000000ffff007224 */ /* 0x000fc600078e0015 */
[----:B------:R-:W-:Y:S02]  /*3600*/  @P1 FADD R27, RZ, -R27 ;  /* 0x8000001bff1b1221 */ /* 0x000fe40000000000 */
[----:B------:R-:W-:Y:S05]  /*3610*/  @!P0 BRA `(.L_x_33) ;  /* 0x0000000000dc8947 */ /* 0x000fea0003800000 */
[----:B------:R-:W-:-:S13]  /*3620*/  FSETP.NEU.AND P0, PT, |R13|, +INF , PT ;  /* 0x7f8000000d00780b */ /* 0x000fda0003f0d200 */
[----:B------:R-:W-:Y:S01]  /*3630*/  @!P0 FMUL R0, RZ, R13 ;  /* 0x0000000dff008220 */ /* 0x000fe20000400000 */
[----:B------:R-:W-:Y:S01]  /*3640*/  @!P0 IMAD.MOV.U32 R2, RZ, RZ, RZ ;  /* 0x000000ffff028224 */ /* 0x000fe200078e00ff */
[----:B------:R-:W-:Y:S06]  /*3650*/  @!P0 BRA `(.L_x_33) ;  /* 0x0000000000cc8947 */ /* 0x000fec0003800000 */
[----:B------:R-:W-:Y:S01]  /*3660*/  IMAD.SHL.U32 R0, R13, 0x100, RZ ;  /* 0x000001000d007824 */ /* 0x000fe200078e00ff */
[----:B------:R-:W-:Y:S01]  /*3670*/  MOV R30, RZ ;  /* 0x000000ff001e7202 */ /* 0x000fe20000000f00 */
[----:B------:R-:W-:Y:S01]  /*3680*/  IMAD.MOV.U32 R29, RZ, RZ, R10 ;  /* 0x000000ffff1d7224 */ /* 0x000fe200078e000a */
[----:B------:R-:W0:Y:S02]  /*3690*/  LDCU.64 UR6, c[0x4][0x10] ;  /* 0x01000200ff0677ac */ /* 0x000e240008000a00 */
[----:B------:R-:W-:Y:S01]  /*36a0*/  LOP3.LUT R31, R0, 0x80000000, RZ, 0xfc, !PT ;  /* 0x80000000001f7812 */ /* 0x000fe200078efcff */
[----:B------:R-:W-:Y:S01]  /*36b0*/  UMOV UR5, URZ ;  /* 0x000000ff00057c82 */ /* 0x000fe20008000000 */
[----:B------:R-:W-:-:S05]  /*36c0*/  UMOV UR4, URZ ;  /* 0x000000ff00047c82 */ /* 0x000fca0008000000 */
.L_x_34:
        /* <DEDUP_REMOVED lines=38> */
[----:B------:R-:W-:-:S02]  /*3930*/  ISETP.GE.AND P0, PT, R0, RZ, PT ;  /* 0x000000ff0000720c */ /* 0x000fc40003f06270 */
[----:B------:R-:W-:-:S05]  /*3940*/  IADD3 R0, PT, PT, -R2, RZ, RZ ;  /* 0x000000ff02007210 */ /* 0x000fca0007ffe1ff */
[----:B------:R-:W-:Y:S01]  /*3950*/  @!P1 IMAD.MOV.U32 R2, RZ, RZ, R0 ;  /* 0x000000ffff029224 */ /* 0x000fe200078e0000 */
[----:B0-----:R-:W-:-:S10]  /*3960*/  DMUL R30, R32, UR4 ;  /* 0x00000004201e7c28 */ /* 0x001fd40008000000 */
[----:B------:R-:W0:Y:S02]  /*3970*/  F2F.F32.F64 R30, R30 ;  /* 0x0000001e001e7310 */ /* 0x000e240000301000 */
[----:B0-----:R-:W-:-:S07]  /*3980*/  FSEL R0, -R30, R30, !P0 ;  /* 0x0000001e1e007208 */ /* 0x001fce0004000100 */
.L_x_33:
[----:B------:R-:W-:Y:S05]  /*3990*/  BSYNC.RECONVERGENT B0 ;  /* 0x0000000000007941 */ /* 0x000fea0003800200 */
.L_x_32:
[----:B------:R-:W-:Y:S01]  /*39a0*/  FMUL R3, R0, R0 ;  /* 0x0000000000037220 */ /* 0x000fe20000400000 */
[C---:B------:R-:W-:Y:S01]  /*39b0*/  LOP3.LUT R29, R2.reuse, 0x1, RZ, 0xc0, !PT ;  /* 0x00000001021d7812 */ /* 0x040fe200078ec0ff */
[----:B------:R-:W-:Y:S01]  /*39c0*/  FMUL R27, R27, R26 ;  /* 0x0000001a1b1b7220 */ /* 0x000fe20000400000 */
[----:B------:R-:W-:Y:S01]  /*39d0*/  BSSY.RECONVERGENT B0, `(.L_x_35) ;  /* 0x000004c000007945 */ /* 0x000fe20003800200 */
[----:B------:R-:W-:Y:S01]  /*39e0*/  FFMA R4, R3, R20, -0.0013887860113754868507 ;  /* 0xbab607ed03047423 */ /* 0x000fe20000000014 */
[----:B------:R-:W-:Y:S01]  /*39f0*/  ISETP.NE.U32.AND P0, PT, R29, 0x1, PT ;  /* 0x000000011d00780c */ /* 0x000fe20003f05070 */
[----:B------:R-:W-:-:S03]  /*3a00*/  VIADD R29, R2, 0x1 ;  /* 0x00000001021d7836 */ /* 0x000fc60000000000 */
[----:B------:R-:W-:Y:S02]  /*3a10*/  FSEL R4, R4, -0.00019574658654164522886, P0 ;  /* 0xb94d415304047808 */ /* 0x000fe40000000000 */
[----:B------:R-:W-:Y:S02]  /*3a20*/  FSEL R2, R19, 0.041666727513074874878, !P0 ;  /* 0x3d2aaabb13027808 */ /* 0x000fe40004000000 */
[----:B------:R-:W-:Y:S02]  /*3a30*/  LOP3.LUT P1, RZ, R29, 0x2, RZ, 0xc0, !PT ;  /* 0x000000021dff7812 */ /* 0x000fe4000782c0ff */
[----:B------:R-:W-:Y:S01]  /*3a40*/  FSEL R0, R0, 1, !P0 ;  /* 0x3f80000000007808 */ /* 0x000fe20004000000 */
[----:B------:R-:W-:Y:S01]  /*3a50*/  FFMA R2, R3, R4, R2 ;  /* 0x0000000403027223 */ /* 0x000fe20000000002 */
[----:B------:R-:W-:Y:S01]  /*3a60*/  FSEL R31, -R18, -0.4999999701976776123, !P0 ;  /* 0xbeffffff121f7808 */ /* 0x000fe20004000100 */
[----:B------:R-:W-:Y:S01]  /*3a70*/  IMAD.MOV.U32 R4, RZ, RZ, R17 ;  /* 0x000000ffff047224 */ /* 0x000fe200078e0011 */
[----:B------:R-:W-:Y:S01]  /*3a80*/  FSETP.GE.AND P0, PT, |R15|, 105615, PT ;  /* 0x47ce47800f00780b */ /* 0x000fe20003f06200 */
[----:B------:R-:W-:-:S02]  /*3a90*/  FFMA R29, R3, R0, RZ ;  /* 0x00000000031d7223 */ /* 0x000fc400000000ff */
[----:B------:R-:W-:-:S04]  /*3aa0*/  FFMA R2, R3, R2, R31 ;  /* 0x0000000203027223 */ /* 0x000fc8000000001f */
[----:B------:R-:W-:Y:S01]  /*3ab0*/  FFMA R0, R29, R2, R0 ;  /* 0x000000021d007223 */ /* 0x000fe20000000000 */
[----:B------:R-:W-:-:S03]  /*3ac0*/  IMAD.MOV.U32 R2, RZ, RZ, R14 ;  /* 0x000000ffff027224 */ /* 0x000fc600078e000e */
[----:B------:R-:W-:-:S04]  /*3ad0*/  @P1 FADD R0, RZ, -R0 ;  /* 0x80000000ff001221 */ /* 0x000fc80000000000 */
[----:B------:R-:W-:-:S04]  /*3ae0*/  FMUL R0, R0, R27 ;  /* 0x0000001b00007220 */ /* 0x000fc80000400000 */
[----:B------:R-:W-:-:S04]  /*3af0*/  FFMA R0, R25, R28, R0 ;  /* 0x0000001c19007223 */ /* 0x000fc80000000000 */
[----:B------:R-:W-:Y:S01]  /*3b00*/  FADD R0, R5, R0 ;  /* 0x0000000005007221 */ /* 0x000fe20000000000 */
[----:B------:R-:W-:Y:S06]  /*3b10*/  @!P0 BRA `(.L_x_36) ;  /* 0x0000000000dc8947 */ /* 0x000fec0003800000 */
        /* <DEDUP_REMOVED lines=11> */
.L_x_37:
        /* <DEDUP_REMOVED lines=44> */
.L_x_36:
[----:B------:R-:W-:Y:S05]  /*3e90*/  BSYNC.RECONVERGENT B0 ;  /* 0x0000000000007941 */ /* 0x000fea0003800200 */
.L_x_35:
[----:B------:R-:W-:Y:S01]  /*3ea0*/  FMUL R3, R2, R2 ;  /* 0x0000000202037220 */ /* 0x000fe20000400000 */
[C---:B------:R-:W-:Y:S01]  /*3eb0*/  LOP3.LUT R25, R4.reuse, 0x1, RZ, 0xc0, !PT ;  /* 0x0000000104197812 */ /* 0x040fe200078ec0ff */
[----:B------:R-:W-:Y:S02]  /*3ec0*/  BSSY.RECONVERGENT B0, `(.L_x_38) ;  /* 0x0000049000007945 */ /* 0x000fe40003800200 */
[----:B------:R-:W-:Y:S01]  /*3ed0*/  FFMA R5, R3, R20, -0.0013887860113754868507 ;  /* 0xbab607ed03057423 */ /* 0x000fe20000000014 */
[----:B------:R-:W-:Y:S01]  /*3ee0*/  ISETP.NE.U32.AND P0, PT, R25, 0x1, PT ;  /* 0x000000011900780c */ /* 0x000fe20003f05070 */
[----:B------:R-:W-:-:S03]  /*3ef0*/  VIADD R25, R4, 0x1 ;  /* 0x0000000104197836 */ /* 0x000fc60000000000 */
[----:B------:R-:W-:Y:S02]  /*3f00*/  FSEL R4, R5, -0.00019574658654164522886, P0 ;  /* 0xb94d415305047808 */ /* 0x000fe40000000000 */
[----:B------:R-:W-:Y:S02]  /*3f10*/  FSEL R30, R19, 0.041666727513074874878, !P0 ;  /* 0x3d2aaabb131e7808 */ /* 0x000fe40004000000 */
[----:B------:R-:W-:Y:S02]  /*3f20*/  FSEL R2, R2, 1, !P0 ;  /* 0x3f80000002027808 */ /* 0x000fe40004000000 */
[----:B------:R-:W-:Y:S01]  /*3f30*/  FSEL R5, -R18, -0.4999999701976776123, !P0 ;  /* 0xbeffffff12057808 */ /* 0x000fe20004000100 */
[----:B------:R-:W-:Y:S01]  /*3f40*/  FFMA R4, R3, R4, R30 ;  /* 0x0000000403047223 */ /* 0x000fe2000000001e */
[----:B------:R-:W-:Y:S02]  /*3f50*/  FSETP.GE.AND P0, PT, |R13|, 105615, PT ;  /* 0x47ce47800d00780b */ /* 0x000fe40003f06200 */
[----:B------:R-:W-:Y:S01]  /*3f60*/  LOP3.LUT P1, RZ, R25, 0x2, RZ, 0xc0, !PT ;  /* 0x0000000219ff7812 */ /* 0x000fe2000782c0ff */
[C---:B------:R-:W-:Y:S01]  /*3f70*/  FFMA R25, R3.reuse, R2, RZ ;  /* 0x0000000203197223 */ /* 0x040fe200000000ff */
[----:B------:R-:W-:-:S04]  /*3f80*/  FFMA R4, R3, R4, R5 ;  /* 0x0000000403047223 */ /* 0x000fc80000000005 */
[----:B------:R-:W-:Y:S01]  /*3f90*/  FFMA R25, R25, R4, R2 ;  /* 0x0000000419197223 */ /* 0x000fe20000000002 */
[----:B------:R-:W-:Y:S02]  /*3fa0*/  IMAD.MOV.U32 R4, RZ, RZ, R22 ;  /* 0x000000ffff047224 */ /* 0x000fe400078e0016 */
[----:B------:R-:W-:-:S04]  /*3fb0*/  IMAD.MOV.U32 R2, RZ, RZ, R21 ;  /* 0x000000ffff027224 */ /* 0x000fc800078e0015 */
[----:B------:R-:W-:Y:S01]  /*3fc0*/  @P1 FADD R25, RZ, -R25 ;  /* 0x80000019ff191221 */ /* 0x000fe20000000000 */
        /* <DEDUP_REMOVED lines=12> */
.L_x_40:
        /* <DEDUP_REMOVED lines=44> */
.L_x_39:
[----:B------:R-:W-:Y:S05]  /*4350*/  BSYNC.RECONVERGENT B0 ;  /* 0x0000000000007941 */ /* 0x000fea0003800200 */
.L_x_38:
        /* <DEDUP_REMOVED lines=31> */
.L_x_43:
        /* <DEDUP_REMOVED lines=44> */
.L_x_42:
[----:B------:R-:W-:Y:S05]  /*4810*/  BSYNC.RECONVERGENT B0 ;  /* 0x0000000000007941 */ /* 0x000fea0003800200 */
.L_x_41:
        /* <DEDUP_REMOVED lines=24> */
[----:B------:R-:W-:Y:S01]  /*49a0*/  MOV R31, R10 ;  /* 0x0000000a001f7202 */ /* 0x000fe20000000f00 */
[----:B------:R-:W-:Y:S01]  /*49b0*/  IMAD.MOV.U32 R30, RZ, RZ, RZ ;  /* 0x000000ffff1e7224 */ /* 0x000fe200078e00ff */
[----:B------:R-:W0:Y:S02]  /*49c0*/  LDCU.64 UR6, c[0x4][0x10] ;  /* 0x01000200ff0677ac */ /* 0x000e240008000a00 */
[----:B------:R-:W-:Y:S01]  /*49d0*/  LOP3.LUT R33, R2, 0x80000000, RZ, 0xfc, !PT ;  /* 0x8000000002217812 */ /* 0x000fe200078efcff */
[----:B------:R-:W-:Y:S01]  /*49e0*/  UMOV UR5, URZ ;  /* 0x000000ff00057c82 */ /* 0x000fe20008000000 */
[----:B------:R-:W-:-:S05]  /*49f0*/  UMOV UR4, URZ ;  /* 0x000000ff00047c82 */ /* 0x000fca0008000000 */
.L_x_46:
        /* <DEDUP_REMOVED lines=39> */
[----:B------:R-:W-:-:S05]  /*4c70*/  IMAD.MOV R2, RZ, RZ, -R4 ;  /* 0x000000ffff027224 */ /* 0x000fca00078e0a04 */
[----:B------:R-:W-:Y:S01]  /*4c80*/  @!P2 MOV R4, R2 ;  /* 0x000000020004a202 */ /* 0x000fe20000000f00 */
[----:B0-----:R-:W-:-:S10]  /*4c90*/  DMUL R30, R32, UR4 ;  /* 0x00000004201e7c28 */ /* 0x001fd40008000000 */
[----:B------:R-:W0:Y:S02]  /*4ca0*/  F2F.F32.F64 R30, R30 ;  /* 0x0000001e001e7310 */ /* 0x000e240000301000 */
[----:B0-----:R-:W-:-:S07]  /*4cb0*/  FSEL R2, -R30, R30, !P1 ;  /* 0x0000001e1e027208 */ /* 0x001fce0004800100 */
.L_x_45:
[----:B------:R-:W-:Y:S05]  /*4cc0*/  BSYNC.RECONVERGENT B0 ;  /* 0x0000000000007941 */ /* 0x000fea0003800200 */
.L_x_44:
[----:B------:R-:W-:Y:S01]  /*4cd0*/  FMUL R3, R2, R2 ;  /* 0x0000000202037220 */ /* 0x000fe20000400000 */
[C---:B------:R-:W-:Y:S01]  /*4ce0*/  LOP3.LUT R30, R4.reuse, 0x1, RZ, 0xc0, !PT ;  /* 0x00000001041e7812 */ /* 0x040fe200078ec0ff */
[----:B------:R-:W-:Y:S01]  /*4cf0*/  FMUL R29, R29, R28 ;  /* 0x0000001c1d1d7220 */ /* 0x000fe20000400000 */
[----:B------:R-:W-:Y:S01]  /*4d00*/  LOP3.LUT P2, RZ, R4, 0x2, RZ, 0xc0, !PT ;  /* 0x0000000204ff7812 */ /* 0x000fe2000784c0ff */
[----:B------:R-:W-:Y:S01]  /*4d10*/  FFMA R5, R3, R20, -0.0013887860113754868507 ;  /* 0xbab607ed03057423 */ /* 0x000fe20000000014 */
[----:B------:R-:W-:Y:S01]  /*4d20*/  ISETP.NE.U32.AND P1, PT, R30, 0x1, PT ;  /* 0x000000011e00780c */ /* 0x000fe20003f25070 */
[----:B------:R-:W-:Y:S01]  /*4d30*/  BSSY.RECONVERGENT B0, `(.L_x_47) ;  /* 0x0000049000007945 */ /* 0x000fe20003800200 */
[----:B------:R-:W-:Y:S02]  /*4d40*/  IMAD.MOV.U32 R4, RZ, RZ, R22 ;  /* 0x000000ffff047224 */ /* 0x000fe400078e0016 */
[----:B------:R-:W-:Y:S02]  /*4d50*/  FSEL R30, R5, -0.00019574658654164522886, !P1 ;  /* 0xb94d4153051e7808 */ /* 0x000fe40004800000 */
[----:B------:R-:W-:-:S02]  /*4d60*/  FSEL R32, R23, 0.0083327032625675201416, !P1 ;  /* 0x3c0885e417207808 */ /* 0x000fc40004800000 */
[----:B------:R-:W-:Y:S02]  /*4d70*/  FSEL R2, R2, 1, P1 ;  /* 0x3f80000002027808 */ /* 0x000fe40000800000 */
[----:B------:R-:W-:Y:S01]  /*4d80*/  FSEL R31, -R24, -0.16666662693023681641, !P1 ;  /* 0xbe2aaaa8181f7808 */ /* 0x000fe20004800100 */
[C---:B------:R-:W-:Y:S02]  /*4d90*/  FFMA R30, R3.reuse, R30, R32 ;  /* 0x0000001e031e7223 */ /* 0x040fe40000000020 */
[C---:B------:R-:W-:Y:S02]  /*4da0*/  FFMA R5, R3.reuse, R2, RZ ;  /* 0x0000000203057223 */ /* 0x040fe400000000ff */
[----:B------:R-:W-:Y:S01]  /*4db0*/  FFMA R30, R3, R30, R31 ;  /* 0x0000001e031e7223 */ /* 0x000fe2000000001f */
[----:B------:R-:W-:-:S03]  /*4dc0*/  FMUL R3, R11, R28 ;  /* 0x0000001c0b037220 */ /* 0x000fc60000400000 */
[----:B------:R-:W-:Y:S01]  /*4dd0*/  FFMA R2, R5, R30, R2 ;  /* 0x0000001e05027223 */ /* 0x000fe20000000002 */
[----:B------:R-:W-:-:S03]  /*4de0*/  IMAD.MOV.U32 R5, RZ, RZ, R21 ;  /* 0x000000ffff057224 */ /* 0x000fc600078e0015 */
[----:B------:R-:W-:-:S04]  /*4df0*/  @P2 FADD R2, RZ, -R2 ;  /* 0x80000002ff022221 */ /* 0x000fc80000000000 */
[----:B------:R-:W-:-:S04]  /*4e00*/  FMUL R2, R2, R29 ;  /* 0x0000001d02027220 */ /* 0x000fc80000400000 */
[----:B------:R-:W-:-:S04]  /*4e10*/  FFMA R27, R27, R26, R2 ;  /* 0x0000001a1b1b7223 */ /* 0x000fc80000000002 */
[----:B------:R-:W-:-:S04]  /*4e20*/  FMUL R2, R12, R27 ;  /* 0x0000001b0c027220 */ /* 0x000fc80000400000 */
[----:B------:R-:W-:Y:S01]  /*4e30*/  FFMA R25, R25, R3, R2 ;  /* 0x0000000319197223 */ /* 0x000fe20000000002 */
        /* <DEDUP_REMOVED lines=12> */
.L_x_49:
        /* <DEDUP_REMOVED lines=44> */
.L_x_48:
[----:B------:R-:W-:Y:S05]  /*51c0*/  BSYNC.RECONVERGENT B0 ;  /* 0x0000000000007941 */ /* 0x000fea0003800200 */
.L_x_47:
[----:B------:R-:W-:Y:S01]  /*51d0*/  FMUL R3, R5, R5 ;  /* 0x0000000505037220 */ /* 0x000fe20000400000 */
[C---:B------:R-:W-:Y:S01]  /*51e0*/  LOP3.LUT R27, R4.reuse, 0x1, RZ, 0xc0, !PT ;  /* 0x00000001041b7812 */ /* 0x040fe200078ec0ff */
[----:B------:R-:W-:Y:S01]  /*51f0*/  BSSY.RECONVERGENT B0, `(.L_x_50) ;  /* 0x0000048000007945 */ /* 0x000fe20003800200 */
[----:B------:R-:W-:Y:S01]  /*5200*/  LOP3.LUT P1, RZ, R4, 0x2, RZ, 0xc0, !PT ;  /* 0x0000000204ff7812 */ /* 0x000fe2000782c0ff */
[----:B------:R-:W-:Y:S01]  /*5210*/  FFMA R2, R3, R20, -0.0013887860113754868507 ;  /* 0xbab607ed03027423 */ /* 0x000fe20000000014 */
[----:B------:R-:W-:Y:S02]  /*5220*/  ISETP.NE.U32.AND P0, PT, R27, 0x1, PT ;  /* 0x000000011b00780c */ /* 0x000fe40003f05070 */
[----:B------:R-:W-:Y:S02]  /*5230*/  MOV R4, R17 ;  /* 0x0000001100047202 */ /* 0x000fe40000000f00 */
[----:B------:R-:W-:Y:S02]  /*5240*/  FSEL R30, R2, -0.00019574658654164522886, !P0 ;  /* 0xb94d4153021e7808 */ /* 0x000fe40004000000 */
[----:B------:R-:W-:-:S02]  /*5250*/  FSEL R32, R23, 0.0083327032625675201416, !P0 ;  /* 0x3c0885e417207808 */ /* 0x000fc40004000000 */
        /* <DEDUP_REMOVED lines=21> */
.L_x_52:
        /* <DEDUP_REMOVED lines=44> */
.L_x_51:
[----:B------:R-:W-:Y:S05]  /*5670*/  BSYNC.RECONVERGENT B0 ;  /* 0x0000000000007941 */ /* 0x000fea0003800200 */
.L_x_50:
        /* <DEDUP_REMOVED lines=16> */
[----:B------:R-:W-:-:S03]  /*5780*/  MOV R2, R21 ;  /* 0x0000001500027202 */ /* 0x000fc60000000f00 */
[----:B------:R-:W-:-:S04]  /*5790*/  @P1 FADD R5, RZ, -R5 ;  /* 0x80000005ff051221 */ /* 0x000fc80000000000 */
[----:B------:R-:W-:Y:S01]  /*57a0*/  FMUL R32, R5, R28 ;  /* 0x0000001c05207220 */ /* 0x000fe20000400000 */
        /* <DEDUP_REMOVED lines=12> */
.L_x_55:
        /* <DEDUP_REMOVED lines=44> */
.L_x_54:
[----:B------:R-:W-:Y:S05]  /*5b30*/  BSYNC.RECONVERGENT B0 ;  /* 0x0000000000007941 */ /* 0x000fea0003800200 */
.L_x_53:
[----:B------:R-:W-:Y:S01]  /*5b40*/  FMUL R3, R2, R2 ;  /* 0x0000000202037220 */ /* 0x000fe20000400000 */
[C---:B------:R-:W-:Y:S01]  /*5b50*/  LOP3.LUT R28, R4.reuse, 0x1, RZ, 0xc0, !PT ;  /* 0x00000001041c7812 */ /* 0x040fe200078ec0ff */
[----:B------:R-:W-:Y:S02]  /*5b60*/  VIADD R29, R4, 0x1 ;  /* 0x00000001041d7836 */ /* 0x000fe40000000000 */
[----:B------:R-:W-:Y:S01]  /*5b70*/  FMUL R27, R27, R26 ;  /* 0x0000001a1b1b7220 */ /* 0x000fe20000400000 */
[----:B------:R-:W-:Y:S01]  /*5b80*/  FFMA R5, R3, R20, -0.0013887860113754868507 ;  /* 0xbab607ed03057423 */ /* 0x000fe20000000014 */
[----:B------:R-:W-:Y:S01]  /*5b90*/  ISETP.NE.U32.AND P0, PT, R28, 0x1, PT ;  /* 0x000000011c00780c */ /* 0x000fe20003f05070 */
[----:B------:R-:W-:Y:S01]  /*5ba0*/  BSSY.RECONVERGENT B0, `(.L_x_56) ;  /* 0x0000048000007945 */ /* 0x000fe20003800200 */
[----:B------:R-:W-:Y:S01]  /*5bb0*/  LOP3.LUT P1, RZ, R29, 0x2, RZ, 0xc0, !PT ;  /* 0x000000021dff7812 */ /* 0x000fe2000782c0ff */
[----:B------:R-:W-:Y:S01]  /*5bc0*/  IMAD.MOV.U32 R26, RZ, RZ, R17 ;  /* 0x000000ffff1a7224 */ /* 0x000fe200078e0011 */
[----:B------:R-:W-:-:S02]  /*5bd0*/  FSEL R4, R5, -0.00019574658654164522886, P0 ;  /* 0xb94d415305047808 */ /* 0x000fc40000000000 */
[----:B------:R-:W-:Y:S02]  /*5be0*/  FSEL R28, R19, 0.041666727513074874878, !P0 ;  /* 0x3d2aaabb131c7808 */ /* 0x000fe40004000000 */
[----:B------:R-:W-:Y:S02]  /*5bf0*/  FSEL R2, R2, 1, !P0 ;  /* 0x3f80000002027808 */ /* 0x000fe40004000000 */
[----:B------:R-:W-:Y:S01]  /*5c00*/  FSEL R29, -R18, -0.4999999701976776123, !P0 ;  /* 0xbeffffff121d7808 */ /* 0x000fe20004000100 */
[----:B------:R-:W-:Y:S01]  /*5c10*/  FFMA R4, R3, R4, R28 ;  /* 0x0000000403047223 */ /* 0x000fe2000000001c */
[----:B------:R-:W-:Y:S01]  /*5c20*/  FSETP.GE.AND P0, PT, |R15|, 105615, PT ;  /* 0x47ce47800f00780b */ /* 0x000fe20003f06200 */
[C---:B------:R-:W-:Y:S02]  /*5c30*/  FFMA R5, R3.reuse, R2, RZ ;  /* 0x0000000203057223 */ /* 0x040fe400000000ff */
[----:B------:R-:W-:Y:S01]  /*5c40*/  FFMA R4, R3, R4, R29 ;  /* 0x0000000403047223 */ /* 0x000fe2000000001d */
[----:B------:R-:W-:-:S03]  /*5c50*/  MOV R3, R14 ;  /* 0x0000000e00037202 */ /* 0x000fc60000000f00 */
[----:B------:R-:W-:-:S04]  /*5c60*/  FFMA R2, R5, R4, R2 ;  /* 0x0000000405027223 */ /* 0x000fc80000000002 */
[----:B------:R-:W-:-:S04]  /*5c70*/  @P1 FADD R2, RZ, -R2 ;  /* 0x80000002ff021221 */ /* 0x000fc80000000000 */
[----:B------:R-:W-:-:S04]  /*5c80*/  FFMA R2, R32, R2, -R27 ;  /* 0x0000000220027223 */ /* 0x000fc8000000081b */
[----:B------:R-:W-:Y:S01]  /*5c90*/  FADD R2, R25, R2 ;  /* 0x0000000219027221 */ /* 0x000fe20000000000 */
        /* <DEDUP_REMOVED lines=12> */
.L_x_58:
        /* <DEDUP_REMOVED lines=29> */
[C-C-:B------:R-:W-:Y:S01]  /*5f30*/  SHF.L.W.U32.HI R26, R4.reuse, 0x2, R3.reuse ;  /* 0x00000002041a7819 */ /* 0x140fe20000010e03 */
[----:B------:R-:W-:Y:S01]  /*5f40*/  IMAD.SHL.U32 R4, R4, 0x4, RZ ;  /* 0x0000000404047824 */ /* 0x000fe200078e00ff */
[----:B------:R-:W-:Y:S02]  /*5f50*/  SHF.R.U32.HI R3, RZ, 0x1e, R3 ;  /* 0x0000001eff037819 */ /* 0x000fe40000011603 */
[----:B------:R-:W-:Y:S02]  /*5f60*/  SHF.R.S32.HI R5, RZ, 0x1f, R26 ;  /* 0x0000001fff057819 */ /* 0x000fe4000001141a */
[----:B------:R-:W-:Y:S02]  /*5f70*/  LOP3.LUT R25, R26, R15, RZ, 0x3c, !PT ;  /* 0x0000000f1a197212 */ /* 0x000fe400078e3cff */
[C---:B------:R-:W-:Y:S02]  /*5f80*/  LOP3.LUT R4, R5.reuse, R4, RZ, 0x3c, !PT ;  /* 0x0000000405047212 */ /* 0x040fe400078e3cff */
[----:B------:R-:W-:-:S02]  /*5f90*/  LOP3.LUT R5, R5, R26, RZ, 0x3c, !PT ;  /* 0x0000001a05057212 */ /* 0x000fc400078e3cff */
        /* <DEDUP_REMOVED lines=8> */
.L_x_57:
[----:B------:R-:W-:Y:S05]  /*6020*/  BSYNC.RECONVERGENT B0 ;  /* 0x0000000000007941 */ /* 0x000fea0003800200 */
.L_x_56:
        /* <DEDUP_REMOVED lines=10> */
[C---:B------:R-:W-:Y:S01]  /*60d0*/  FFMA R5, R4.reuse, R5, R25 ;  /* 0x0000000504057223 */ /* 0x040fe20000000019 */
[----:B------:R-:W-:Y:S01]  /*60e0*/  FSETP.GE.AND P0, PT, |R15|, 105615, PT ;  /* 0x47ce47800f00780b */ /* 0x000fe20003f06200 */
[C---:B------:R-:W-:Y:S02]  /*60f0*/  FFMA R30, R4.reuse, R3, RZ ;  /* 0x00000003041e7223 */ /* 0x040fe400000000ff */
[----:B------:R-:W-:Y:S01]  /*6100*/  FFMA R5, R4, R5, R26 ;  /* 0x0000000504057223 */ /* 0x000fe2000000001a */
[----:B------:R-:W-:-:S03]  /*6110*/  IMAD.MOV.U32 R26, RZ, RZ, R17 ;  /* 0x000000ffff1a7224 */ /* 0x000fc600078e0011 */
[----:B------:R-:W-:Y:S01]  /*6120*/  FFMA R30, R30, R5, R3 ;  /* 0x000000051e1e7223 */ /* 0x000fe20000000003 */
[----:B------:R-:W-:-:S03]  /*6130*/  IMAD.MOV.U32 R3, RZ, RZ, R14 ;  /* 0x000000ffff037224 */ /* 0x000fc600078e000e */
[----:B------:R-:W-:Y:S02]  /*6140*/  @P1 FADD R30, RZ, -R30 ;  /* 0x8000001eff1e1221 */ /* 0x000fe40000000000 */
[----:B------:R-:W-:Y:S05]  /*6150*/  @!P0 BRA `(.L_x_60) ;  /* 0x0000000000dc8947 */ /* 0x000fea0003800000 */
        /* <DEDUP_REMOVED lines=11> */
.L_x_61:
        /* <DEDUP_REMOVED lines=44> */
.L_x_60:
[----:B------:R-:W-:Y:S05]  /*64d0*/  BSYNC.RECONVERGENT B0 ;  /* 0x0000000000007941 */ /* 0x000fea0003800200 */
.L_x_59:
        /* <DEDUP_REMOVED lines=11> */
[C---:B------:R-:W-:Y:S01]  /*6590*/  FFMA R5, R4.reuse, R5, R25 ;  /* 0x0000000504057223 */ /* 0x040fe20000000019 */
[----:B------:R-:W-:Y:S01]  /*65a0*/  FSETP.GE.AND P0, PT, |R13|, 105615, PT ;  /* 0x47ce47800d00780b */ /* 0x000fe20003f06200 */
[C---:B------:R-:W-:Y:S01]  /*65b0*/  FFMA R26, R4.reuse, R3, RZ ;  /* 0x00000003041a7223 */ /* 0x040fe200000000ff */
[----:B------:R-:W-:Y:S02]  /*65c0*/  IMAD.MOV.U32 R25, RZ, RZ, R22 ;  /* 0x000000ffff197224 */ /* 0x000fe400078e0016 */
[----:B------:R-:W-:-:S04]  /*65d0*/  FFMA R5, R4, R5, R28 ;  /* 0x0000000504057223 */ /* 0x000fc8000000001c */
[----:B------:R-:W-:-:S04]  /*65e0*/  FFMA R3, R26, R5, R3 ;  /* 0x000000051a037223 */ /* 0x000fc80000000003 */
[----:B------:R-:W-:-:S04]  /*65f0*/  @P1 FADD R3, RZ, -R3 ;  /* 0x80000003ff031221 */ /* 0x000fc80000000000 */
[----:B------:R-:W-:Y:S01]  /*6600*/  FMUL R31, R12, R3 ;  /* 0x000000030c1f7220 */ /* 0x000fe20000400000 */
        /* <DEDUP_REMOVED lines=13> */
.L_x_64:
        /* <DEDUP_REMOVED lines=33> */
[C---:B------:R-:W-:Y:S02]  /*68f0*/  LEA.HI R25, R12.reuse, R3, RZ, 0x1 ;  /* 0x000000030c197211 */ /* 0x040fe400078f08ff */
[C---:B------:R-:W-:Y:S02]  /*6900*/  LOP3.LUT R4, R5.reuse, R4, RZ, 0x3c, !PT ;  /* 0x0000000405047212 */ /* 0x040fe400078e3cff */
[----:B------:R-:W-:Y:S01]  /*6910*/  LOP3.LUT R5, R5, R12, RZ, 0x3c, !PT ;  /* 0x0000000c05057212 */ /* 0x000fe200078e3cff */
[----:B------:R-:W-:Y:S01]  /*6920*/  IMAD.MOV R3, RZ, RZ, -R25 ;  /* 0x000000ffff037224 */ /* 0x000fe200078e0a19 */
[----:B------:R-:W-:-:S03]  /*6930*/  LOP3.LUT R28, R12, R13, RZ, 0x3c, !PT ;  /* 0x0000000d0c1c7212 */ /* 0x000fc600078e3cff */
[----:B------:R-:W-:Y:S01]  /*6940*/  @!P1 IMAD.MOV.U32 R25, RZ, RZ, R3 ;  /* 0x000000ffff199224 */ /* 0x000fe200078e0003 */
[----:B------:R-:W0:Y:S01]  /*6950*/  I2F.F64.S64 R4, R4 ;  /* 0x0000000400047312 */ /* 0x000e220000301c00 */
[----:B------:R-:W-:Y:S01]  /*6960*/  ISETP.GE.AND P0, PT, R28, RZ, PT ;  /* 0x000000ff1c00720c */ /* 0x000fe20003f06270 */
[----:B0-----:R-:W-:-:S10]  /*6970*/  DMUL R26, R4, UR4 ;  /* 0x00000004041a7c28 */ /* 0x001fd40008000000 */
[----:B------:R-:W0:Y:S02]  /*6980*/  F2F.F32.F64 R26, R26 ;  /* 0x0000001a001a7310 */ /* 0x000e240000301000 */
[----:B0-----:R-:W-:-:S07]  /*6990*/  FSEL R3, -R26, R26, !P0 ;  /* 0x0000001a1a037208 */ /* 0x001fce0004000100 */
.L_x_63:
[----:B------:R-:W-:Y:S05]  /*69a0*/  BSYNC.RECONVERGENT B0 ;  /* 0x0000000000007941 */ /* 0x000fea0003800200 */
.L_x_62:
[----:B------:R-:W-:Y:S01]  /*69b0*/  LOP3.LUT R5, R25, 0x1, RZ, 0xc0, !PT ;  /* 0x0000000119057812 */ /* 0x000fe200078ec0ff */
[----:B------:R-:W-:Y:S01]  /*69c0*/  FMUL R4, R3, R3 ;  /* 0x0000000303047220 */ /* 0x000fe20000400000 */
[----:B------:R-:W-:Y:S01]  /*69d0*/  LOP3.LUT P1, RZ, R25, 0x2, RZ, 0xc0, !PT ;  /* 0x0000000219ff7812 */ /* 0x000fe2000782c0ff */
[----:B------:R-:W-:Y:S01]  /*69e0*/  FMUL R30, R11, R30 ;  /* 0x0000001e0b1e7220 */ /* 0x000fe20000400000 */
[----:B------:R-:W-:Y:S01]  /*69f0*/  ISETP.NE.U32.AND P0, PT, R5, 0x1, PT ;  /* 0x000000010500780c */ /* 0x000fe20003f05070 */
[----:B------:R-:W-:Y:S01]  /*6a00*/  FFMA R5, R4, R20, -0.0013887860113754868507 ;  /* 0xbab607ed04057423 */ /* 0x000fe20000000014 */
[----:B------:R-:W-:Y:S02]  /*6a10*/  BSSY.RECONVERGENT B0, `(.L_x_65) ;  /* 0x0000044000007945 */ /* 0x000fe40003800200 */
[----:B------:R-:W-:Y:S02]  /*6a20*/  FSEL R23, R23, 0.0083327032625675201416, !P0 ;  /* 0x3c0885e417177808 */ /* 0x000fe40004000000 */
[----:B------:R-:W-:-:S02]  /*6a30*/  FSEL R5, R5, -0.00019574658654164522886, !P0 ;  /* 0xb94d415305057808 */ /* 0x000fc40004000000 */
[----:B------:R-:W-:Y:S02]  /*6a40*/  FSEL R3, R3, 1, P0 ;  /* 0x3f80000003037808 */ /* 0x000fe40000000000 */
[----:B------:R-:W-:Y:S01]  /*6a50*/  FSEL R24, -R24, -0.16666662693023681641, !P0 ;  /* 0xbe2aaaa818187808 */ /* 0x000fe20004000100 */
[C---:B------:R-:W-:Y:S01]  /*6a60*/  FFMA R5, R4.reuse, R5, R23 ;  /* 0x0000000504057223 */ /* 0x040fe20000000017 */
[----:B------:R-:W-:Y:S01]  /*6a70*/  FSETP.GE.AND P0, PT, |R15|, 105615, PT ;  /* 0x47ce47800f00780b */ /* 0x000fe20003f06200 */
[C---:B------:R-:W-:Y:S02]  /*6a80*/  FFMA R12, R4.reuse, R3, RZ ;  /* 0x00000003040c7223 */ /* 0x040fe400000000ff */
[----:B------:R-:W-:-:S04]  /*6a90*/  FFMA R5, R4, R5, R24 ;  /* 0x0000000504057223 */ /* 0x000fc80000000018 */
[----:B------:R-:W-:-:S04]  /*6aa0*/  FFMA R3, R12, R5, R3 ;  /* 0x000000050c037223 */ /* 0x000fc80000000003 */
[----:B------:R-:W-:-:S04]  /*6ab0*/  @P1 FADD R3, RZ, -R3 ;  /* 0x80000003ff031221 */ /* 0x000fc80000000000 */
[----:B------:R-:W-:Y:S01]  /*6ac0*/  FFMA R23, R31, R3, -R30 ;  /* 0x000000031f177223 */ /* 0x000fe2000000081e */
[----:B------:R-:W-:Y:S06]  /*6ad0*/  @!P0 BRA `(.L_x_66) ;  /* 0x0000000000dc8947 */ /* 0x000fec0003800000 */
        /* <DEDUP_REMOVED lines=11> */
.L_x_67:
        /* <DEDUP_REMOVED lines=37> */
[----:B------:R-:W-:-:S04]  /*6de0*/  LOP3.LUT R15, R12, R15, RZ, 0x3c, !PT ;  /* 0x0000000f0c0f7212 */ /* 0x000fc800078e3cff */
[----:B------:R-:W1:Y:S01]  /*6df0*/  I2F.F64.S64 R4, R4 ;  /* 0x0000000400047312 */ /* 0x000e620000301c00 */
[----:B------:R-:W-:Y:S02]  /*6e00*/  ISETP.GE.AND P0, PT, R15, RZ, PT ;  /* 0x000000ff0f00720c */ /* 0x000fe40003f06270 */
[----:B------:R-:W-:Y:S01]  /*6e10*/  @!P1 MOV R17, R3 ;  /* 0x0000000300119202 */ /* 0x000fe20000000f00 */
[----:B-1----:R-:W-:-:S10]  /*6e20*/  DMUL R24, R4, UR4 ;  /* 0x0000000404187c28 */ /* 0x002fd40008000000 */
[----:B------:R-:W0:Y:S02]  /*6e30*/  F2F.F32.F64 R24, R24 ;  /* 0x0000001800187310 */ /* 0x000e240000301000 */
[----:B0-----:R-:W-:-:S07]  /*6e40*/  FSEL R14, -R24, R24, !P0 ;  /* 0x00000018180e7208 */ /* 0x001fce0004000100 */
.L_x_66:
[----:B------:R-:W-:Y:S05]  /*6e50*/  BSYNC.RECONVERGENT B0 ;  /* 0x0000000000007941 */ /* 0x000fea0003800200 */
.L_x_65:
        /* <DEDUP_REMOVED lines=15> */
[----:B------:R-:W-:-:S04]  /*6f50*/  FFMA R24, R5, R4, R14 ;  /* 0x0000000405187223 */ /* 0x000fc8000000000e */
        /* <DEDUP_REMOVED lines=13> */
.L_x_70:
        /* <DEDUP_REMOVED lines=38> */
[----:B------:R-:W1:Y:S01]  /*7290*/  I2F.F64.S64 R4, R4 ;  /* 0x0000000400047312 */ /* 0x000e620000301c00 */
[----:B------:R-:W-:-:S04]  /*72a0*/  IMAD.MOV R3, RZ, RZ, -R22 ;  /* 0x000000ffff037224 */ /* 0x000fc800078e0a16 */
[----:B------:R-:W-:Y:S01]  /*72b0*/  @!P1 IMAD.MOV.U32 R22, RZ, RZ, R3 ;  /* 0x000000ffff169224 */ /* 0x000fe200078e0003 */
[----:B-1----:R-:W-:-:S10]  /*72c0*/  DMUL R14, R4, UR4 ;  /* 0x00000004040e7c28 */ /* 0x002fd40008000000 */
[----:B------:R-:W1:Y:S02]  /*72d0*/  F2F.F32.F64 R14, R14 ;  /* 0x0000000e000e7310 */ /* 0x000e640000301000 */
[----:B01----:R-:W-:-:S07]  /*72e0*/  FSEL R21, -R14, R14, !P0 ;  /* 0x0000000e0e157208 */ /* 0x003fce0004000100 */
.L_x_69:
[----:B------:R-:W-:Y:S05]  /*72f0*/  BSYNC.RECONVERGENT B0 ;  /* 0x0000000000007941 */ /* 0x000fea0003800200 */
.L_x_68:
[----:B------:R-:W-:Y:S01]  /*7300*/  FMUL R3, R21, R21 ;  /* 0x0000001515037220 */ /* 0x000fe20000400000 */
[C---:B------:R-:W-:Y:S01]  /*7310*/  LOP3.LUT R4, R22.reuse, 0x1, RZ, 0xc0, !PT ;  /* 0x0000000116047812 */ /* 0x040fe200078ec0ff */
[----:B------:R-:W-:Y:S01]  /*7320*/  VIADD R22, R22, 0x1 ;  /* 0x0000000116167836 */ /* 0x000fe20000000000 */
[----:B------:R-:W-:Y:S01]  /*7330*/  BSSY.RECONVERGENT B0, `(.L_x_71) ;  /* 0x000001d000007945 */ /* 0x000fe20003800200 */
[----:B------:R-:W-:Y:S01]  /*7340*/  FFMA R20, R3, R20, -0.0013887860113754868507 ;  /* 0xbab607ed03147423 */ /* 0x000fe20000000014 */
[----:B------:R-:W-:Y:S02]  /*7350*/  ISETP.NE.U32.AND P0, PT, R4, 0x1, PT ;  /* 0x000000010400780c */ /* 0x000fe40003f05070 */
[----:B------:R-:W-:Y:S02]  /*7360*/  LOP3.LUT P1, RZ, R22, 0x2, RZ, 0xc0, !PT ;  /* 0x0000000216ff7812 */ /* 0x000fe4000782c0ff */
[----:B------:R-:W-:Y:S02]  /*7370*/  FSEL R4, R19, 0.041666727513074874878, !P0 ;  /* 0x3d2aaabb13047808 */ /* 0x000fe40004000000 */
[----:B------:R-:W-:-:S02]  /*7380*/  FSEL R20, R20, -0.00019574658654164522886, P0 ;  /* 0xb94d415314147808 */ /* 0x000fc40000000000 */
[----:B------:R-:W-:Y:S02]  /*7390*/  FSEL R21, R21, 1, !P0 ;  /* 0x3f80000015157808 */ /* 0x000fe40004000000 */
[----:B------:R-:W-:Y:S01]  /*73a0*/  FSEL R5, -R18, -0.4999999701976776123, !P0 ;  /* 0xbeffffff12057808 */ /* 0x000fe20004000100 */
[C---:B------:R-:W-:Y:S02]  /*73b0*/  FFMA R20, R3.reuse, R20, R4 ;  /* 0x0000001403147223 */ /* 0x040fe40000000004 */
[C---:B------:R-:W-:Y:S02]  /*73c0*/  FFMA R4, R3.reuse, R21, RZ ;  /* 0x0000001503047223 */ /* 0x040fe400000000ff */
[----:B------:R-:W-:Y:S01]  /*73d0*/  FFMA R5, R3, R20, R5 ;  /* 0x0000001403057223 */ /* 0x000fe20000000005 */
[----:B------:R-:W-:-:S03]  /*73e0*/  FMUL R3, R2, R2 ;  /* 0x0000000202037220 */ /* 0x000fc60000400000 */
[----:B------:R-:W-:Y:S01]  /*73f0*/  FFMA R4, R4, R5, R21 ;  /* 0x0000000504047223 */ /* 0x000fe20000000015 */
[----:B------:R-:W-:-:S03]  /*7400*/  FFMA R3, R0, R0, R3 ;  /* 0x0000000000037223 */ /* 0x000fc60000000003 */
[----:B------:R-:W-:-:S04]  /*7410*/  @P1 FADD R4, RZ, -R4 ;  /* 0x80000004ff041221 */ /* 0x000fc80000000000 */
[----:B------:R-:W-:-:S04]  /*7420*/  FFMA R4, R24, R4, R23 ;  /* 0x0000000418047223 */ /* 0x000fc80000000017 */
[----:B------:R-:W-:-:S04]  /*7430*/  FFMA R11, R4, R4, R3 ;  /* 0x00000004040b7223 */ /* 0x000fc80000000003 */
[----:B------:R0:W1:Y:S01]  /*7440*/  MUFU.RSQ R12, R11 ;  /* 0x0000000b000c7308 */ /* 0x0000620000001400 */
[----:B------:R-:W-:-:S04]  /*7450*/  IADD3 R3, PT, PT, R11, -0xd000000, RZ ;  /* 0xf30000000b037810 */ /* 0x000fc80007ffe0ff */
[----:B------:R-:W-:-:S13]  /*7460*/  ISETP.GT.U32.AND P0, PT, R3, 0x727fffff, PT ;  /* 0x727fffff0300780c */ /* 0x000fda0003f04070 */
[----:B01----:R-:W-:Y:S05]  /*7470*/  @!P0 BRA `(.L_x_72) ;  /* 0x0000000000108947 */ /* 0x003fea0003800000 */
[----:B------:R-:W-:-:S07]  /*7480*/  MOV R27, 0x74a0 ;  /* 0x000074a0001b7802 */ /* 0x000fce0000000f00 */
[----:B------:R-:W-:Y:S05]  /*7490*/  CALL.REL.NOINC `($__internal_1_$__cuda_sm20_sqrt_rn_f32_slowpath) ;  /* 0x0000004800007944 */ /* 0x000fea0003c00000 */
[----:B------:R-:W-:Y:S01]  /*74a0*/  IMAD.MOV.U32 R3, RZ, RZ, R11 ;  /* 0x000000ffff037224 */ /* 0x000fe200078e000b */
[----:B------:R-:W-:Y:S06]  /*74b0*/  BRA `(.L_x_73) ;  /* 0x0000000000107947 */ /* 0x000fec0003800000 */
.L_x_72:
[----:B------:R-:W-:Y:S01]  /*74c0*/  FMUL.FTZ R3, R11, R12 ;  /* 0x0000000c0b037220 */ /* 0x000fe20000410000 */
[----:B------:R-:W-:-:S03]  /*74d0*/  FMUL.FTZ R5, R12, 0.5 ;  /* 0x3f0000000c057820 */ /* 0x000fc60000410000 */
[----:B------:R-:W-:-:S04]  /*74e0*/  FFMA R12, -R3, R3, R11 ;  /* 0x00000003030c7223 */ /* 0x000fc8000000010b */
[----:B------:R-:W-:-:S07]  /*74f0*/  FFMA R3, R12, R5, R3 ;  /* 0x000000050c037223 */ /* 0x000fce0000000003 */
.L_x_73:
[----:B------:R-:W-:Y:S05]  /*7500*/  BSYNC.RECONVERGENT B0 ;  /* 0x0000000000007941 */ /* 0x000fea0003800200 */
.L_x_71:
[----:B------:R-:W-:Y:S01]  /*7510*/  FSETP.GEU.AND P0, PT, |R3|, 4.9999998585903426829e-10, PT ;  /* 0x3009705f0300780b */ /* 0x000fe20003f0e200 */
[----:B------:R-:W-:-:S12]  /*7520*/  BSSY.RECONVERGENT B2, `(.L_x_74) ;  /* 0x0000032000027945 */ /* 0x000fd80003800200 */
[----:B------:R-:W-:Y:S05]  /*7530*/  @!P0 BRA `(.L_x_75) ;  /* 0x0000000000c08947 */ /* 0x000fea0003800000 */
[----:B------:R-:W0:Y:S01]  /*7540*/  MUFU.RCP R12, R3 ;  /* 0x00000003000c7308 */ /* 0x000e220000001000 */
[----:B------:R-:W-:Y:S07]  /*7550*/  BSSY.RECONVERGENT B3, `(.L_x_76) ;  /* 0x000000d000037945 */ /* 0x000fee0003800200 */
[----:B------:R-:W1:Y:S01]  /*7560*/  FCHK P0, R0, R3 ;  /* 0x0000000300007302 */ /* 0x000e620000000000 */
[----:B0-----:R-:W-:-:S04]  /*7570*/  FFMA R5, R12, -R3, 1 ;  /* 0x3f8000000c057423 */ /* 0x001fc80000000803 */
[----:B------:R-:W-:-:S04]  /*7580*/  FFMA R5, R12, R5, R12 ;  /* 0x000000050c057223 */ /* 0x000fc8000000000c */
[----:B------:R-:W-:-:S04]  /*7590*/  FFMA R12, R0, R5, RZ ;  /* 0x00000005000c7223 */ /* 0x000fc800000000ff */
[----:B------:R-:W-:-:S04]  /*75a0*/  FFMA R11, R12, -R3, R0 ;  /* 0x800000030c0b7223 */ /* 0x000fc80000000000 */
[----:B------:R-:W-:Y:S01]  /*75b0*/  FFMA R5, R5, R11, R12 ;  /* 0x0000000b05057223 */ /* 0x000fe2000000000c */
[----:B-1----:R-:W-:Y:S06]  /*75c0*/  @!P0 BRA `(.L_x_77) ;  /* 0x0000000000148947 */ /* 0x002fec0003800000 */
[----:B------:R-:W-:Y:S01]  /*75d0*/  IMAD.MOV.U32 R14, RZ, RZ, R0 ;  /* 0x000000ffff0e7224 */ /* 0x000fe200078e0000 */
[----:B------:R-:W-:Y:S01]  /*75e0*/  MOV R24, 0x7610 ;  /* 0x0000761000187802 */ /* 0x000fe20000000f00 */
[----:B------:R-:W-:-:S07]  /*75f0*/  IMAD.MOV.U32 R15, RZ, RZ, R3 ;  /* 0x000000ffff0f7224 */ /* 0x000fce00078e0003 */
[----:B------:R-:W-:Y:S05]  /*7600*/  CALL.REL.NOINC `($__internal_2_$__cuda_sm3x_div_rn_noftz_f32_slowpath) ;  /* 0x0000004800007944 */ /* 0x000fea0003c00000 */
[----:B------:R-:W-:-:S07]  /*7610*/  IMAD.MOV.U32 R5, RZ, RZ, R25 ;  /* 0x000000ffff057224 */ /* 0x000fce00078e0019 */
.L_x_77:
[----:B------:R-:W-:Y:S05]  /*7620*/  BSYNC.RECONVERGENT B3 ;  /* 0x0000000000037941 */ /* 0x000fea0003800200 */
.L_x_76:
[----:B------:R-:W0:Y:S01]  /*7630*/  MUFU.RCP R0, R3 ;  /* 0x0000000300007308 */ /* 0x000e220000001000 */
[----:B------:R-:W-:Y:S07]  /*7640*/  BSSY.RECONVERGENT B3, `(.L_x_78) ;  /* 0x000000e000037945 */ /* 0x000fee0003800200 */
[----:B------:R-:W1:Y:S01]  /*7650*/  FCHK P0, R2, R3 ;  /* 0x0000000302007302 */ /* 0x000e620000000000 */
[----:B0-----:R-:W-:-:S04]  /*7660*/  FFMA R11, R0, -R3, 1 ;  /* 0x3f800000000b7423 */ /* 0x001fc80000000803 */
[----:B------:R-:W-:Y:S01]  /*7670*/  FFMA R14, R0, R11, R0 ;  /* 0x0000000b000e7223 */ /* 0x000fe20000000000 */
[----:B------:R-:W-:-:S03]  /*7680*/  IMAD.MOV.U32 R0, RZ, RZ, R5 ;  /* 0x000000ffff007224 */ /* 0x000fc600078e0005 */
[----:B------:R-:W-:-:S04]  /*7690*/  FFMA R11, R2, R14, RZ ;  /* 0x0000000e020b7223 */ /* 0x000fc800000000ff */
[----:B------:R-:W-:-:S04]  /*76a0*/  FFMA R12, R11, -R3, R2 ;  /* 0x800000030b0c7223 */ /* 0x000fc80000000002 */
[----:B------:R-:W-:Y:S01]  /*76b0*/  FFMA R11, R14, R12, R11 ;  /* 0x0000000c0e0b7223 */ /* 0x000fe2000000000b */
[----:B-1----:R-:W-:Y:S06]  /*76c0*/  @!P0 BRA `(.L_x_79) ;  /* 0x0000000000148947 */ /* 0x002fec0003800000 */
[----:B------:R-:W-:Y:S01]  /*76d0*/  IMAD.MOV.U32 R14, RZ, RZ, R2 ;  /* 0x000000ffff0e7224 */ /* 0x000fe200078e0002 */
[----:B------:R-:W-:Y:S02]  /*76e0*/  MOV R15, R3 ;  /* 0x00000003000f7202 */ /* 0x000fe40000000f00 */
[----:B------:R-:W-:-:S07]  /*76f0*/  MOV R24, 0x7710 ;  /* 0x0000771000187802 */ /* 0x000fce0000000f00 */
[----:B------:R-:W-:Y:S05]  /*7700*/  CALL.REL.NOINC `($__internal_2_$__cuda_sm3x_div_rn_noftz_f32_slowpath) ;  /* 0x0000004400c07944 */ /* 0x000fea0003c00000 */
[----:B------:R-:W-:-:S07]  /*7710*/  IMAD.MOV.U32 R11, RZ, RZ, R25 ;  /* 0x000000ffff0b7224 */ /* 0x000fce00078e0019 */
.L_x_79:
[----:B------:R-:W-:Y:S05]  /*7720*/  BSYNC.RECONVERGENT B3 ;  /* 0x0000000000037941 */ /* 0x000fea0003800200 */
.L_x_78:
        /* <DEDUP_REMOVED lines=15> */
.L_x_81:
[----:B------:R-:W-:Y:S05]  /*7820*/  BSYNC.RECONVERGENT B3 ;  /* 0x0000000000037941 */ /* 0x000fea0003800200 */
.L_x_80:
[----:B------:R-:W-:-:S07]  /*7830*/  IMAD.MOV.U32 R4, RZ, RZ, R5 ;  /* 0x000000ffff047224 */ /* 0x000fce00078e0005 */
.L_x_75:
[----:B------:R-:W-:Y:S05]  /*7840*/  BSYNC.RECONVERGENT B2 ;  /* 0x0000000000027941 */ /* 0x000fea0003800200 */
.L_x_74:
[----:B------:R0:W5:Y:S01]  /*7850*/  LDG.E R20, desc[UR36][R8.64+0x4] ;  /* 0x0000042408147981 */ /* 0x000162000c1e1900 */
[----:B------:R-:W1:Y:S03]  /*7860*/  LDCU UR4, c[0x0][0x398] ;  /* 0x00007300ff0477ac */ /* 0x000e660008000800 */
[----:B------:R0:W5:Y:S04]  /*7870*/  LDG.E R5, desc[UR36][R8.64+0x8] ;  /* 0x0000082408057981 */ /* 0x000168000c1e1900 */
[----:B------:R0:W5:Y:S01]  /*7880*/  LDG.E R21, desc[UR36][R8.64+0xc] ;  /* 0x00000c2408157981 */ /* 0x000162000c1e1900 */
[----:B------:R-:W-:Y:S01]  /*7890*/  HFMA2 R17, -RZ, RZ, 0, 0 ;  /* 0x00000000ff117431 */ /* 0x000fe200000001ff */
[----:B------:R-:W-:Y:S01]  /*78a0*/  CS2R R22, SRZ ;  /* 0x0000000000167805 */ /* 0x000fe2000001ff00 */
[----:B-1----:R-:W-:-:S09]  /*78b0*/  UISETP.NE.AND UP0, UPT, UR4, URZ, UPT ;  /* 0x000000ff0400728c */ /* 0x002fd2000bf05270 */
[----:B0-----:R-:W-:Y:S05]  /*78c0*/  BRA.U !UP0, `(.L_x_82) ;  /* 0x00000009087c7547 */ /* 0x001fea000b800000 */
[----:B------:R-:W-:Y:S01]  /*78d0*/  FMUL R3, R2, R2 ;  /* 0x0000000202037220 */ /* 0x000fe20000400000 */
[----:B------:R-:W-:Y:S01]  /*78e0*/  CS2R R22, SRZ ;  /* 0x0000000000167805 */ /* 0x000fe2000001ff00 */
[----:B------:R-:W-:Y:S01]  /*78f0*/  IMAD.MOV.U32 R17, RZ, RZ, RZ ;  /* 0x000000ffff117224 */ /* 0x000fe200078e00ff */
[----:B------:R-:W0:Y:S01]  /*7900*/  LDCU UR4, c[0x0][0x398] ;  /* 0x00007300ff0477ac */ /* 0x000e220008000800 */
[----:B------:R-:W-:Y:S01]  /*7910*/  FFMA R3, R0, R0, R3 ;  /* 0x0000000000037223 */ /* 0x000fe20000000003 */
[----:B------:R-:W-:-:S03]  /*7920*/  IMAD.MOV.U32 R38, RZ, RZ, RZ ;  /* 0x000000ffff267224 */ /* 0x000fc600078e00ff */
[----:B------:R-:W-:-:S04]  /*7930*/  FFMA R39, R4, R4, R3 ;  /* 0x0000000404277223 */ /* 0x000fc80000000003 */
[----:B------:R1:W2:Y:S01]  /*7940*/  F2F.F64.F32 R12, R39 ;  /* 0x00000027000c7310 */ /* 0x0002a20000201800 */
[----:B------:R-:W-:-:S07]  /*7950*/  FMUL R40, R39, 4 ;  /* 0x4080000027287820 */ /* 0x000fce0000400000 */
.L_x_102:
[----:B------:R-:W3:Y:S02]  /*7960*/  LDC.64 R18, c[0x0][0x390] ;  /* 0x0000e400ff127b82 */ /* 0x000ee40000000a00 */
[----:B---3--:R-:W-:-:S04]  /*7970*/  IADD3 R18, P0, PT, R38, R18, RZ ;  /* 0x0000001226127210 */ /* 0x008fc80007f1e0ff */
[----:B------:R-:W-:-:S05]  /*7980*/  LEA.HI.X.SX32 R19, R38, R19, 0x1, P0 ;  /* 0x0000001326137211 */ /* 0x000fca00000f0eff */
[----:B------:R-:W3:Y:S02]  /*7990*/  LDG.E R3, desc[UR36][R18.64+0x4] ;  /* 0x0000042412037981 */ /* 0x000ee4000c1e1900 */
[----:B---3--:R-:W-:-:S13]  /*79a0*/  ISETP.NE.AND P0, PT, R3, 0x6, PT ;  /* 0x000000060300780c */ /* 0x008fda0003f05270 */
[----:B------:R-:W-:Y:S05]  /*79b0*/  @P0 BRA `(.L_x_83) ;  /* 0x0000000800180947 */ /* 0x000fea0003800000 */
[----:B------:R-:W3:Y:S04]  /*79c0*/  LDG.E R8, desc[UR36][R18.64+0x14] ;  /* 0x0000142412087981 */ /* 0x000ee8000c1e1900 */
[----:B------:R-:W4:Y:S04]  /*79d0*/  LDG.E R3, desc[UR36][R18.64+0x10] ;  /* 0x0000102412037981 */ /* 0x000f28000c1e1900 */
[----:B------:R-:W2:Y:S04]  /*79e0*/  LDG.E R14, desc[UR36][R18.64+0x18] ;  /* 0x00001824120e7981 */ /* 0x000ea8000c1e1900 */
[----:B------:R-:W2:Y:S01]  /*79f0*/  LDG.E R15, desc[UR36][R18.64+0xcc] ;  /* 0x0000cc24120f7981 */ /* 0x000ea2000c1e1900 */
[----:B------:R-:W-:Y:S01]  /*7a00*/  BSSY.RECONVERGENT B2, `(.L_x_83) ;  /* 0x0000081000027945 */ /* 0x000fe20003800200 */
[----:B---3-5:R-:W-:Y:S01]  /*7a10*/  FADD R9, R5, -R8 ;  /* 0x8000000805097221 */ /* 0x028fe20000000000 */
[----:B----4-:R-:W-:-:S03]  /*7a20*/  FADD R3, R20, -R3 ;  /* 0x8000000314037221 */ /* 0x010fc60000000000 */
[C---:B------:R-:W-:Y:S01]  /*7a30*/  FMUL R8, R9.reuse, R9 ;  /* 0x0000000909087220 */ /* 0x040fe20000400000 */
[----:B------:R-:W-:Y:S01]  /*7a40*/  FMUL R9, R9, R2 ;  /* 0x0000000209097220 */ /* 0x000fe20000400000 */
[----:B--2---:R-:W-:Y:S02]  /*7a50*/  FADD R11, R21, -R14 ;  /* 0x8000000e150b7221 */ /* 0x004fe40000000000 */
[C---:B------:R-:W-:Y:S01]  /*7a60*/  FFMA R8, R3.reuse, R3, R8 ;  /* 0x0000000303087223 */ /* 0x040fe20000000008 */
[----:B------:R-:W-:-:S03]  /*7a70*/  FFMA R9, R3, R0, R9 ;  /* 0x0000000003097223 */ /* 0x000fc60000000009 */
[C---:B------:R-:W-:Y:S01]  /*7a80*/  FFMA R8, R11.reuse, R11, R8 ;  /* 0x0000000b0b087223 */ /* 0x040fe20000000008 */
[----:B------:R-:W-:-:S03]  /*7a90*/  FFMA R9, R11, R4, R9 ;  /* 0x000000040b097223 */ /* 0x000fc60000000009 */
[----:B------:R-:W-:Y:S01]  /*7aa0*/  FFMA R3, -R15, R15, R8 ;  /* 0x0000000f0f037223 */ /* 0x000fe20000000108 */
[----:B------:R-:W-:-:S03]  /*7ab0*/  FADD R29, R9, R9 ;  /* 0x00000009091d7221 */ /* 0x000fc60000000000 */
[----:B------:R-:W-:-:S04]  /*7ac0*/  FMUL R8, R40, R3 ;  /* 0x0000000328087220 */ /* 0x000fc80000400000 */
[----:B------:R-:W-:Y:S01]  /*7ad0*/  FFMA R15, R29, R29, -R8 ;  /* 0x0000001d1d0f7223 */ /* 0x000fe20000000808 */
[----:B------:R-:W-:-:S04]  /*7ae0*/  IMAD.MOV.U32 R8, RZ, RZ, RZ ;  /* 0x000000ffff087224 */ /* 0x000fc800078e00ff */
[----:B------:R-:W-:-:S13]  /*7af0*/  FSETP.GEU.AND P0, PT, R15, RZ, PT ;  /* 0x000000ff0f00720b */ /* 0x000fda0003f0e000 */
[----:B------:R-:W-:Y:S05]  /*7b00*/  @!P0 BRA `(.L_x_84) ;  /* 0x0000000400c08947 */ /* 0x000fea0003800000 */
[----:B------:R-:W-:Y:S01]  /*7b10*/  FSETP.GEU.AND P0, PT, R15, 4.9999998585903426829e-10, PT ;  /* 0x3009705f0f00780b */ /* 0x000fe20003f0e000 */
[----:B------:R-:W-:-:S12]  /*7b20*/  BSSY.RECONVERGENT B3, `(.L_x_85) ;  /* 0x0000061000037945 */ /* 0x000fd80003800200 */
[----:B------:R-:W-:Y:S05]  /*7b30*/  @P0 BRA `(.L_x_86) ;  /* 0x00000000006c0947 */ /* 0x000fea0003800000 */
[----:B------:R-:W2:Y:S01]  /*7b40*/  MUFU.RCP64H R15, R13 ;  /* 0x0000000d000f7308 */ /* 0x000ea20000001800 */
[----:B------:R-:W-:Y:S01]  /*7b50*/  IMAD.MOV.U32 R14, RZ, RZ, 0x1 ;  /* 0x00000001ff0e7424 */ /* 0x000fe200078e00ff */
[----:B------:R-:W-:Y:S05]  /*7b60*/  BSSY.RECONVERGENT B0, `(.L_x_87) ;  /* 0x0000015000007945 */ /* 0x000fea0003800200 */
[----:B--2---:R-:W-:-:S08]  /*7b70*/  DFMA R8, -R12, R14, 1 ;  /* 0x3ff000000c08742b */ /* 0x004fd0000000010e */
[----:B------:R-:W-:Y:S02]  /*7b80*/  DFMA R24, R8, R8, R8 ;  /* 0x000000080818722b */ /* 0x000fe40000000008 */
[----:B------:R-:W2:Y:S06]  /*7b90*/  F2F.F64.F32 R8, R29 ;  /* 0x0000001d00087310 */ /* 0x000eac0000201800 */
[----:B------:R-:W-:-:S08]  /*7ba0*/  DFMA R24, R14, R24, R14 ;  /* 0x000000180e18722b */ /* 0x000fd0000000000e */
[----:B------:R-:W-:Y:S02]  /*7bb0*/  DFMA R14, -R12, R24, 1 ;  /* 0x3ff000000c0e742b */ /* 0x000fe40000000118 */
[----:B--2---:R-:W-:-:S06]  /*7bc0*/  DMUL R26, R8, -0.5 ;  /* 0xbfe00000081a7828 */ /* 0x004fcc0000000000 */
[----:B------:R-:W-:-:S04]  /*7bd0*/  DFMA R14, R24, R14, R24 ;  /* 0x0000000e180e722b */ /* 0x000fc80000000018 */
[----:B------:R-:W-:-:S04]  /*7be0*/  FSETP.GEU.AND P1, PT, |R27|, 6.5827683646048100446e-37, PT ;  /* 0x036000001b00780b */ /* 0x000fc80003f2e200 */
[----:B------:R-:W-:-:S08]  /*7bf0*/  DMUL R8, R26, R14 ;  /* 0x0000000e1a087228 */ /* 0x000fd00000000000 */
[----:B------:R-:W-:-:S08]  /*7c00*/  DFMA R24, -R12, R8, R26 ;  /* 0x000000080c18722b */ /* 0x000fd0000000011a */
[----:B------:R-:W-:-:S10]  /*7c10*/  DFMA R8, R14, R24, R8 ;  /* 0x000000180e08722b */ /* 0x000fd40000000008 */
[----:B------:R-:W-:-:S05]  /*7c20*/  FFMA R3, RZ, R13, R9 ;  /* 0x0000000dff037223 */ /* 0x000fca0000000009 */
[----:B------:R-:W-:-:S13]  /*7c30*/  FSETP.GT.AND P0, PT, |R3|, 1.469367938527859385e-39, PT ;  /* 0x001000000300780b */ /* 0x000fda0003f04200 */
[----:B------:R-:W-:Y:S05]  /*7c40*/  @P0 BRA P1, `(.L_x_88) ;  /* 0x0000000000180947 */ /* 0x000fea0000800000 */
[----:B------:R-:W-:Y:S01]  /*7c50*/  IMAD.MOV.U32 R14, RZ, RZ, R12 ;  /* 0x000000ffff0e7224 */ /* 0x000fe200078e000c */
[----:B------:R-:W-:Y:S01]  /*7c60*/  MOV R36, 0x7c90 ;  /* 0x00007c9000247802 */ /* 0x000fe20000000f00 */
[----:B------:R-:W-:-:S07]  /*7c70*/  IMAD.MOV.U32 R15, RZ, RZ, R13 ;  /* 0x000000ffff0f7224 */ /* 0x000fce00078e000d */
[----:B01----:R-:W-:Y:S05]  /*7c80*/  CALL.REL.NOINC `($__internal_0_$__cuda_sm20_div_rn_f64_full) ;  /* 0x0000003800987944 */ /* 0x003fea0003c00000 */
[----:B------:R-:W-:Y:S01]  /*7c90*/  MOV R8, R30 ;  /* 0x0000001e00087202 */ /* 0x000fe20000000f00 */
[----:B------:R-:W-:-:S07]  /*7ca0*/  IMAD.MOV.U32 R9, RZ, RZ, R31 ;  /* 0x000000ffff097224 */ /* 0x000fce00078e001f */
.L_x_88:
[----:B0-----:R-:W-:Y:S05]  /*7cb0*/  BSYNC.RECONVERGENT B0 ;  /* 0x0000000000007941 */ /* 0x001fea0003800200 */
.L_x_87:
[----:B------:R-:W0:Y:S02]  /*7cc0*/  F2F.F32.F64 R9, R8 ;  /* 0x0000000800097310 */ /* 0x000e240000301000 */
[----:B0-----:R-:W-:Y:S01]  /*7cd0*/  IMAD.MOV.U32 R14, RZ, RZ, R9 ;  /* 0x000000ffff0e7224 */ /* 0x001fe200078e0009 */
[----:B------:R-:W-:Y:S06]  /*7ce0*/  BRA `(.L_x_89) ;  /* 0x0000000400107947 */ /* 0x000fec0003800000 */
.L_x_86:
[----:B------:R-:W-:Y:S01]  /*7cf0*/  FSETP.GT.AND P0, PT, R9, -R9, PT ;  /* 0x800000090900720b */ /* 0x000fe20003f04000 */
[----:B------:R-:W-:-:S12]  /*7d00*/  BSSY.RECONVERGENT B0, `(.L_x_90) ;  /* 0x0000023000007945 */ /* 0x000fd80003800200 */
[----:B------:R-:W-:Y:S05]  /*7d10*/  @!P0 BRA `(.L_x_91) ;  /* 0x0000000000448947 */ /* 0x000fea0003800000 */
[----:B------:R-:W-:Y:S01]  /*7d20*/  VIADD R8, R15, 0xf3000000 ;  /* 0xf30000000f087836 */ /* 0x000fe20000000000 */
[----:B------:R2:W3:Y:S01]  /*7d30*/  MUFU.RSQ R14, R15 ;  /* 0x0000000f000e7308 */ /* 0x0004e20000001400 */
[----:B------:R-:W-:Y:S03]  /*7d40*/  BSSY.RECONVERGENT B1, `(.L_x_92) ;  /* 0x000000c000017945 */ /* 0x000fe60003800200 */
[----:B------:R-:W-:-:S13]  /*7d50*/  ISETP.GT.U32.AND P0, PT, R8, 0x727fffff, PT ;  /* 0x727fffff0800780c */ /* 0x000fda0003f04070 */
[----:B--23--:R-:W-:Y:S05]  /*7d60*/  @!P0 BRA `(.L_x_93) ;  /* 0x0000000000148947 */ /* 0x00cfea0003800000 */
[----:B------:R-:W-:Y:S01]  /*7d70*/  IMAD.MOV.U32 R11, RZ, RZ, R15 ;  /* 0x000000ffff0b7224 */ /* 0x000fe200078e000f */
[----:B------:R-:W-:-:S07]  /*7d80*/  MOV R27, 0x7da0 ;  /* 0x00007da0001b7802 */ /* 0x000fce0000000f00 */
[----:B01----:R-:W-:Y:S05]  /*7d90*/  CALL.REL.NOINC `($__internal_1_$__cuda_sm20_sqrt_rn_f32_slowpath) ;  /* 0x0000003c00c07944 */ /* 0x003fea0003c00000 */
[----:B------:R-:W-:Y:S01]  /*7da0*/  IMAD.MOV.U32 R8, RZ, RZ, R11 ;  /* 0x000000ffff087224 */ /* 0x000fe200078e000b */
[----:B------:R-:W-:Y:S06]  /*7db0*/  BRA `(.L_x_94) ;  /* 0x0000000000107947 */ /* 0x000fec0003800000 */
.L_x_93:
[----:B------:R-:W-:Y:S01]  /*7dc0*/  FMUL.FTZ R8, R15, R14 ;  /* 0x0000000e0f087220 */ /* 0x000fe20000410000 */
[----:B------:R-:W-:-:S03]  /*7dd0*/  FMUL.FTZ R11, R14, 0.5 ;  /* 0x3f0000000e0b7820 */ /* 0x000fc60000410000 */
[----:B------:R-:W-:-:S04]  /*7de0*/  FFMA R9, -R8, R8, R15 ;  /* 0x0000000808097223 */ /* 0x000fc8000000010f */
[----:B------:R-:W-:-:S07]  /*7df0*/  FFMA R8, R9, R11, R8 ;  /* 0x0000000b09087223 */ /* 0x000fce0000000008 */
.L_x_94:
[----:B0-----:R-:W-:Y:S05]  /*7e00*/  BSYNC.RECONVERGENT B1 ;  /* 0x0000000000017941 */ /* 0x001fea0003800200 */
.L_x_92:
[----:B------:R-:W-:Y:S01]  /*7e10*/  FADD R8, R29, R8 ;  /* 0x000000081d087221 */ /* 0x000fe20000000000 */
[----:B------:R-:W-:Y:S06]  /*7e20*/  BRA `(.L_x_95) ;  /* 0x0000000000407947 */ /* 0x000fec0003800000 */
.L_x_91:
[----:B------:R-:W-:Y:S01]  /*7e30*/  VIADD R8, R15, 0xf3000000 ;  /* 0xf30000000f087836 */ /* 0x000fe20000000000 */
[----:B------:R2:W3:Y:S01]  /*7e40*/  MUFU.RSQ R14, R15 ;  /* 0x0000000f000e7308 */ /* 0x0004e20000001400 */
[----:B------:R-:W-:Y:S03]  /*7e50*/  BSSY.RECONVERGENT B1, `(.L_x_96) ;  /* 0x000000c000017945 */ /* 0x000fe60003800200 */
[----:B------:R-:W-:-:S13]  /*7e60*/  ISETP.GT.U32.AND P0, PT, R8, 0x727fffff, PT ;  /* 0x727fffff0800780c */ /* 0x000fda0003f04070 */
[----:B--23--:R-:W-:Y:S05]  /*7e70*/  @!P0 BRA `(.L_x_97) ;  /* 0x0000000000148947 */ /* 0x00cfea0003800000 */
[----:B------:R-:W-:Y:S02]  /*7e80*/  MOV R11, R15 ;  /* 0x0000000f000b7202 */ /* 0x000fe40000000f00 */
[----:B------:R-:W-:-:S07]  /*7e90*/  MOV R27, 0x7eb0 ;  /* 0x00007eb0001b7802 */ /* 0x000fce0000000f00 */
[----:B01----:R-:W-:Y:S05]  /*7ea0*/  CALL.REL.NOINC `($__internal_1_$__cuda_sm20_sqrt_rn_f32_slowpath) ;  /* 0x0000003c007c7944 */ /* 0x003fea0003c00000 */
[----:B------:R-:W-:Y:S01]  /*7eb0*/  IMAD.MOV.U32 R8, RZ, RZ, R11 ;  /* 0x000000ffff087224 */ /* 0x000fe200078e000b */
[----:B------:R-:W-:Y:S06]  /*7ec0*/  BRA `(.L_x_98) ;  /* 0x0000000000107947 */ /* 0x000fec0003800000 */
.L_x_97:
[----:B------:R-:W-:Y:S01]  /*7ed0*/  FMUL.FTZ R8, R15, R14 ;  /* 0x0000000e0f087220 */ /* 0x000fe20000410000 */
[----:B------:R-:W-:-:S03]  /*7ee0*/  FMUL.FTZ R11, R14, 0.5 ;  /* 0x3f0000000e0b7820 */ /* 0x000fc60000410000 */
[----:B------:R-:W-:-:S04]  /*7ef0*/  FFMA R9, -R8, R8, R15 ;  /* 0x0000000808097223 */ /* 0x000fc8000000010f */
[----:B------:R-:W-:-:S07]  /*7f00*/  FFMA R8, R9, R11, R8 ;  /* 0x0000000b09087223 */ /* 0x000fce0000000008 */
.L_x_98:
[----:B0-----:R-:W-:Y:S05]  /*7f10*/  BSYNC.RECONVERGENT B1 ;  /* 0x0000000000017941 */ /* 0x001fea0003800200 */
.L_x_96:
[----:B------:R-:W-:-:S07]  /*7f20*/  FADD R8, R29, -R8 ;  /* 0x800000081d087221 */ /* 0x000fce0000000000 */
.L_x_95:
[----:B------:R-:W-:Y:S05]  /*7f30*/  BSYNC.RECONVERGENT B0 ;  /* 0x0000000000007941 */ /* 0x000fea0003800200 */
.L_x_90:
[----:B------:R-:W0:Y:S01]  /*7f40*/  MUFU.RCP R14, R39 ;  /* 0x00000027000e7308 */ /* 0x000e220000001000 */
[----:B------:R-:W-:Y:S01]  /*7f50*/  FMUL R8, R8, -0.5 ;  /* 0xbf00000008087820 */ /* 0x000fe20000400000 */
[----:B------:R-:W-:Y:S06]  /*7f60*/  BSSY.RECONVERGENT B4, `(.L_x_99) ;  /* 0x000000d000047945 */ /* 0x000fec0003800200 */
[----:B------:R-:W2:Y:S01]  /*7f70*/  FCHK P0, R8, R39 ;  /* 0x0000002708007302 */ /* 0x000ea20000000000 */
[----:B0-----:R-:W-:-:S04]  /*7f80*/  FFMA R9, -R39, R14, 1 ;  /* 0x3f80000027097423 */ /* 0x001fc8000000010e */
[----:B------:R-:W-:-:S04]  /*7f90*/  FFMA R9, R14, R9, R14 ;  /* 0x000000090e097223 */ /* 0x000fc8000000000e */
[----:B------:R-:W-:-:S04]  /*7fa0*/  FFMA R14, R8, R9, RZ ;  /* 0x00000009080e7223 */ /* 0x000fc800000000ff */
[----:B------:R-:W-:-:S04]  /*7fb0*/  FFMA R11, -R39, R14, R8 ;  /* 0x0000000e270b7223 */ /* 0x000fc80000000108 */
[----:B------:R-:W-:Y:S01]  /*7fc0*/  FFMA R9, R9, R11, R14 ;  /* 0x0000000b09097223 */ /* 0x000fe2000000000e */
[----:B--2---:R-:W-:Y:S06]  /*7fd0*/  @!P0 BRA `(.L_x_100) ;  /* 0x0000000000148947 */ /* 0x004fec0003800000 */
[----:B------:R-:W-:Y:S01]  /*7fe0*/  IMAD.MOV.U32 R14, RZ, RZ, R8 ;  /* 0x000000ffff0e7224 */ /* 0x000fe200078e0008 */
[----:B------:R-:W-:Y:S01]  /*7ff0*/  MOV R24, 0x8020 ;  /* 0x0000802000187802 */ /* 0x000fe20000000f00 */
[----:B------:R-:W-:-:S07]  /*8000*/  IMAD.MOV.U32 R15, RZ, RZ, R39 ;  /* 0x000000ffff0f7224 */ /* 0x000fce00078e0027 */
[----:B-1----:R-:W-:Y:S05]  /*8010*/  CALL.REL.NOINC `($__internal_2_$__cuda_sm3x_div_rn_noftz_f32_slowpath) ;  /* 0x0000003c007c7944 */ /* 0x002fea0003c00000 */
[----:B------:R-:W-:-:S07]  /*8020*/  IMAD.MOV.U32 R9, RZ, RZ, R25 ;  /* 0x000000ffff097224 */ /* 0x000fce00078e0019 */
.L_x_100:
[----:B------:R-:W-:Y:S05]  /*8030*/  BSYNC.RECONVERGENT B4 ;  /* 0x0000000000047941 */ /* 0x000fea0003800200 */
.L_x_99:
[----:B------:R-:W0:Y:S01]  /*8040*/  MUFU.RCP R11, R8 ;  /* 0x00000008000b7308 */ /* 0x000e220000001000 */
[----:B------:R-:W-:Y:S07]  /*8050*/  BSSY.RECONVERGENT B4, `(.L_x_89) ;  /* 0x000000d000047945 */ /* 0x000fee0003800200 */
        /* <DEDUP_REMOVED lines=11> */
[----:B------:R-:W-:-:S07]  /*8110*/  MOV R14, R25 ;  /* 0x00000019000e7202 */ /* 0x000fce0000000f00 */
.L_x_101:
[----:B------:R-:W-:Y:S05]  /*8120*/  BSYNC.RECONVERGENT B4 ;  /* 0x0000000000047941 */ /* 0x000fea0003800200 */
.L_x_89:
[----:B------:R-:W-:Y:S05]  /*8130*/  BSYNC.RECONVERGENT B3 ;  /* 0x0000000000037941 */ /* 0x000fea0003800200 */
.L_x_85:
[----:B------:R-:W-:Y:S01]  /*8140*/  FSETP.GT.AND P0, PT, R9, R14, PT ;  /* 0x0000000e0900720b */ /* 0x000fe20003f04000 */
[----:B------:R-:W-:-:S03]  /*8150*/  IMAD.MOV.U32 R8, RZ, RZ, RZ ;  /* 0x000000ffff087224 */ /* 0x000fc600078e00ff */
[----:B------:R-:W-:Y:S02]  /*8160*/  FSEL R3, R9, R14, P0 ;  /* 0x0000000e09037208 */ /* 0x000fe40000000000 */
[----:B------:R-:W-:Y:S02]  /*8170*/  FSEL R14, R14, R9, P0 ;  /* 0x000000090e0e7208 */ /* 0x000fe40000000000 */
[----:B------:R-:W-:Y:S02]  /*8180*/  FSETP.GEU.AND P1, PT, R3, RZ, PT ;  /* 0x000000ff0300720b */ /* 0x000fe40003f2e000 */
[----:B------:R-:W-:-:S13]  /*8190*/  FSETP.LT.AND P0, PT, R14, RZ, PT ;  /* 0x000000ff0e00720b */ /* 0x000fda0003f01000 */
[----:B------:R-:W-:Y:S05]  /*81a0*/  @!P1 BRA P0, `(.L_x_84) ;  /* 0x0000000000189947 */ /* 0x000fea0000000000 */
[----:B------:R-:W-:Y:S01]  /*81b0*/  FSETP.GT.AND P0, PT, R14, RZ, PT ;  /* 0x000000ff0e00720b */ /* 0x000fe20003f04000 */
[----:B------:R-:W-:-:S03]  /*81c0*/  IMAD.MOV.U32 R8, RZ, RZ, R14 ;  /* 0x000000ffff087224 */ /* 0x000fc600078e000e */
[----:B------:R-:W-:-:S04]  /*81d0*/  FSETP.LT.AND P0, PT, R14, R3, P0 ;  /* 0x000000030e00720b */ /* 0x000fc80000701000 */
[----:B------:R-:W-:-:S13]  /*81e0*/  FSETP.GT.AND P2, PT, R14, R3, !P0 ;  /* 0x000000030e00720b */ /* 0x000fda0004744000 */
[----:B------:R-:W-:-:S05]  /*81f0*/  @P2 FSEL R3, R14, R3, !P1 ;  /* 0x000000030e032208 */ /* 0x000fca0004800000 */
[----:B------:R-:W-:-:S07]  /*8200*/  @!P0 IMAD.MOV.U32 R8, RZ, RZ, R3 ;  /* 0x000000ffff088224 */ /* 0x000fce00078e0003 */
.L_x_84:
[----:B0-----:R-:W-:Y:S05]  /*8210*/  BSYNC.RECONVERGENT B2 ;  /* 0x0000000000027941 */ /* 0x001fea0003800200 */
.L_x_83:
[----:B------:R-:W3:Y:S01]  /*8220*/  LDG.E R3, desc[UR36][R18.64] ;  /* 0x0000002412037981 */ /* 0x000ee2000c1e1900 */
[----:B------:R-:W-:-:S04]  /*8230*/  FSETP.GEU.AND P0, PT, R8, R17, PT ;  /* 0x000000110800720b */ /* 0x000fc80003f0e000 */
[----:B------:R-:W-:-:S04]  /*8240*/  FSETP.EQ.OR P0, PT, R17, RZ, !P0 ;  /* 0x000000ff1100720b */ /* 0x000fc80004702400 */
[----:B------:R-:W-:-:S04]  /*8250*/  FSETP.GT.AND P0, PT, R8, 4.9999998585903426829e-10, P0 ;  /* 0x3009705f0800780b */ /* 0x000fc80000704000 */
[----:B------:R-:W-:Y:S02]  /*8260*/  SEL R23, R18, R23, P0 ;  /* 0x0000001712177207 */ /* 0x000fe40000000000 */
[----:B------:R-:W-:Y:S02]  /*8270*/  SEL R22, R19, R22, P0 ;  /* 0x0000001613167207 */ /* 0x000fe40000000000 */
[----:B------:R-:W-:Y:S01]  /*8280*/  FSEL R17, R8, R17, P0 ;  /* 0x0000001108117208 */ /* 0x000fe20000000000 */
[----:B---3--:R-:W-:-:S05]  /*8290*/  IMAD.IADD R38, R3, 0x1, R38 ;  /* 0x0000000103267824 */ /* 0x008fca00078e0226 */
[----:B0-----:R-:W-:-:S13]  /*82a0*/  ISETP.GE.U32.AND P1, PT, R38, UR4, PT ;  /* 0x0000000426007c0c */ /* 0x001fda000bf26070 */
[----:B------:R-:W-:Y:S05]  /*82b0*/  @!P1 BRA `(.L_x_102) ;  /* 0xfffffff400a89947 */ /* 0x000fea000383ffff */
.L_x_82:
[----:B------:R-:W0:Y:S01]  /*82c0*/  F2F.F64.F32 R8, R17 ;  /* 0x0000001100087310 */ /* 0x000e220000201800 */
[----:B------:R-:W-:Y:S01]  /*82d0*/  UMOV UR4, 0x10175ee6 ;  /* 0x10175ee600047882 */ /* 0x000fe20000000000 */
[----:B------:R-:W-:Y:S01]  /*82e0*/  UMOV UR5, 0x3b4e3920 ;  /* 0x3b4e392000057882 */ /* 0x000fe20000000000 */
[----:B------:R-:W-:Y:S01]  /*82f0*/  BSSY.RECONVERGENT B6, `(.L_x_103) ;  /* 0x000033b000067945 */ /* 0x000fe20003800200 */
[----:B--2---:R-:W-:Y:S01]  /*8300*/  IMAD.MOV.U32 R12, RZ, RZ, R23 ;  /* 0x000000ffff0c7224 */ /* 0x004fe200078e0017 */
[----:B------:R-:W-:Y:S01]  /*8310*/  MOV R13, R22 ;  /* 0x00000016000d7202 */ /* 0x000fe20000000f00 */
[----:B0-----:R-:W-:Y:S01]  /*8320*/  DSETP.GT.AND P0, PT, R8, UR4, PT ;  /* 0x0000000408007e2a */ /* 0x001fe2000bf04000 */
[----:B------:R-:W-:-:S05]  /*8330*/  IMAD.MOV.U32 R9, RZ, RZ, -0xffff01 ;  /* 0xff0000ffff097424 */ /* 0x000fca00078e00ff */
[----:B------:R-:W-:-:S13]  /*8340*/  FSETP.GEU.OR P0, PT, R17, 10000000, !P0 ;  /* 0x4b1896801100780b */ /* 0x000fda000470e400 */
[----:B------:R-:W-:Y:S05]  /*8350*/  @P0 BRA `(.L_x_104) ;  /* 0x0000003000d00947 */ /* 0x000fea0003800000 */
[----:B------:R-:W2:Y:S01]  /*8360*/  LDG.E R8, desc[UR36][R12.64+0x4] ;  /* 0x000004240c087981 */ /* 0x000ea2000c1e1900 */
[----:B------:R-:W-:Y:S01]  /*8370*/  BSSY.RECONVERGENT B0, `(.L_x_105) ;  /* 0x000001c000007945 */ /* 0x000fe20003800200 */
[C---:B-----5:R-:W-:Y:S01]  /*8380*/  FFMA R20, R17.reuse, R0, R20 ;  /* 0x0000000011147223 */ /* 0x060fe20000000014 */
[C---:B------:R-:W-:Y:S01]  /*8390*/  FFMA R18, R17.reuse, R2, R5 ;  /* 0x0000000211127223 */ /* 0x040fe20000000005 */
[----:B------:R-:W-:Y:S01]  /*83a0*/  FFMA R22, R17, R4, R21 ;  /* 0x0000000411167223 */ /* 0x000fe20000000015 */
[----:B--2---:R-:W-:-:S13]  /*83b0*/  ISETP.NE.AND P0, PT, R8, 0x5, PT ;  /* 0x000000050800780c */ /* 0x004fda0003f05270 */
[----:B------:R-:W-:Y:S05]  /*83c0*/  @!P0 BRA `(.L_x_106) ;  /* 0x0000000000308947 */ /* 0x000fea0003800000 */
[----:B------:R-:W-:Y:S01]  /*83d0*/  ISETP.NE.AND P0, PT, R8, 0x6, PT ;  /* 0x000000060800780c */ /* 0x000fe20003f05270 */
[----:B------:R-:W-:Y:S02]  /*83e0*/  IMAD.MOV.U32 R3, RZ, RZ, RZ ;  /* 0x000000ffff037224 */ /* 0x000fe400078e00ff */
[----:B------:R-:W-:Y:S02]  /*83f0*/  IMAD.MOV.U32 R5, RZ, RZ, RZ ;  /* 0x000000ffff057224 */ /* 0x000fe400078e00ff */
[----:B------:R-:W-:-:S08]  /*8400*/  IMAD.MOV.U32 R9, RZ, RZ, RZ ;  /* 0x000000ffff097224 */ /* 0x000fd000078e00ff */
[----:B------:R-:W-:Y:S05]  /*8410*/  @P0 BRA `(.L_x_107) ;  /* 0x0000000000440947 */ /* 0x000fea0003800000 */
[----:B------:R-:W2:Y:S04]  /*8420*/  LDG.E R9, desc[UR36][R12.64+0x10] ;  /* 0x000010240c097981 */ /* 0x000ea8000c1e1900 */
[----:B------:R-:W3:Y:S04]  /*8430*/  LDG.E R5, desc[UR36][R12.64+0x14] ;  /* 0x000014240c057981 */ /* 0x000ee8000c1e1900 */
[----:B------:R-:W4:Y:S01]  /*8440*/  LDG.E R3, desc[UR36][R12.64+0x18] ;  /* 0x000018240c037981 */ /* 0x000f22000c1e1900 */
[----:B--2---:R-:W-:Y:S01]  /*8450*/  FADD R9, R20, -R9 ;  /* 0x8000000914097221 */ /* 0x004fe20000000000 */
[----:B---3--:R-:W-:Y:S01]  /*8460*/  FADD R5, R18, -R5 ;  /* 0x8000000512057221 */ /* 0x008fe20000000000 */
[----:B----4-:R-:W-:Y:S01]  /*8470*/  FADD R3, R22, -R3 ;  /* 0x8000000316037221 */ /* 0x010fe20000000000 */
[----:B------:R-:W-:Y:S06]  /*8480*/  BRA `(.L_x_107) ;  /* 0x0000000000287947 */ /* 0x000fec0003800000 */
.L_x_106:
[----:B------:R-:W2:Y:S04]  /*8490*/  LDG.E R9, desc[UR36][R12.64+0x1c] ;  /* 0x00001c240c097981 */ /* 0x000ea8000c1e1900 */
[----:B------:R-:W3:Y:S04]  /*84a0*/  LDG.E R3, desc[UR36][R12.64+0x24] ;  /* 0x000024240c037981 */ /* 0x000ee8000c1e1900 */
[----:B------:R-:W4:Y:S01]  /*84b0*/  LDG.E R5, desc[UR36][R12.64+0x20] ;  /* 0x000020240c057981 */ /* 0x000f22000c1e1900 */
[----:B--2---:R-:W-:Y:S01]  /*84c0*/  FMUL R0, R9, R0 ;  /* 0x0000000009007220 */ /* 0x004fe20000400000 */
[----:B---3--:R-:W-:-:S03]  /*84d0*/  FMUL R11, R3, R4 ;  /* 0x00000004030b7220 */ /* 0x008fc60000400000 */
[----:B----4-:R-:W-:-:S05]  /*84e0*/  FFMA R0, R5, -R2, -R0 ;  /* 0x8000000205007223 */ /* 0x010fca0000000800 */
[----:B------:R-:W-:-:S13]  /*84f0*/  FSETP.GEU.AND P0, PT, R0, R11, PT ;  /* 0x0000000b0000720b */ /* 0x000fda0003f0e000 */
[----:B------:R-:W-:Y:S01]  /*8500*/  @!P0 FADD R9, -R9, -RZ ;  /* 0x800000ff09098221 */ /* 0x000fe20000000100 */
[----:B------:R-:W-:Y:S01]  /*8510*/  @!P0 FADD R5, -R5, -RZ ;  /* 0x800000ff05058221 */ /* 0x000fe20000000100 */
[----:B------:R-:W-:-:S07]  /*8520*/  @!P0 FADD R3, -R3, -RZ ;  /* 0x800000ff03038221 */ /* 0x000fce0000000100 */
.L_x_107:
[----:B------:R-:W-:Y:S05]  /*8530*/  BSYNC.RECONVERGENT B0 ;  /* 0x0000000000007941 */ /* 0x000fea0003800200 */
.L_x_105:
[----:B------:R-:W2:Y:S01]  /*8540*/  LDG.E R0, desc[UR36][R12.64+0x8] ;  /* 0x000008240c007981 */ /* 0x000ea2000c1e1900 */
[----:B------:R-:W-:Y:S01]  /*8550*/  BSSY.RECONVERGENT B0, `(.L_x_108) ;  /* 0x000015a000007945 */ /* 0x000fe20003800200 */
[----:B--2---:R-:W-:-:S13]  /*8560*/  LOP3.LUT P0, RZ, R0, 0x2, RZ, 0xc0, !PT ;  /* 0x0000000200ff7812 */ /* 0x004fda000780c0ff */
[----:B------:R-:W-:Y:S05]  /*8570*/  @!P0 BRA `(.L_x_109) ;  /* 0x00000014005c8947 */ /* 0x000fea0003800000 */
[----:B------:R-:W-:-:S13]  /*8580*/  ISETP.NE.AND P0, PT, R8, 0x5, PT ;  /* 0x000000050800780c */ /* 0x000fda0003f05270 */
[----:B------:R-:W-:Y:S05]  /*8590*/  @P0 BRA `(.L_x_110) ;  /* 0x00000004005c0947 */ /* 0x000fea0003800000 */
[----:B------:R0:W5:Y:S01]  /*85a0*/  LDG.E R26, desc[UR36][R12.64+0x68] ;  /* 0x000068240c1a7981 */ /* 0x000162000c1e1900 */
[----:B------:R-:W2:Y:S01]  /*85b0*/  LDCU UR4, c[0x0][0x39c] ;  /* 0x00007380ff0477ac */ /* 0x000ea20008000800 */
[----:B------:R-:W-:Y:S01]  /*85c0*/  BSSY.RECONVERGENT B1, `(.L_x_111) ;  /* 0x0000041000017945 */ /* 0x000fe20003800200 */
[----:B--2---:R-:W-:-:S04]  /*85d0*/  FADD R21, R20, UR4 ;  /* 0x0000000414157e21 */ /* 0x004fc80008000000 */
[C---:B------:R-:W-:Y:S01]  /*85e0*/  FMUL R0, R21.reuse, 0.63661974668502807617 ;  /* 0x3f22f98315007820 */ /* 0x040fe20000400000 */
[----:B------:R-:W-:-:S05]  /*85f0*/  FSETP.GE.AND P0, PT, |R21|, 105615, PT ;  /* 0x47ce47801500780b */ /* 0x000fca0003f06200 */
[----:B------:R-:W2:Y:S02]  /*8600*/  F2I.NTZ R0, R0 ;  /* 0x0000000000007305 */ /* 0x000ea40000203100 */
[----:B--2---:R-:W-:-:S05]  /*8610*/  I2FP.F32.S32 R2, R0 ;  /* 0x0000000000027245 */ /* 0x004fca0000201400 */
[----:B------:R-:W-:-:S04]  /*8620*/  FFMA R11, R2, -1.5707962512969970703, R21 ;  /* 0xbfc90fda020b7823 */ /* 0x000fc80000000015 */
[----:B------:R-:W-:-:S04]  /*8630*/  FFMA R11, R2, -7.5497894158615963534e-08, R11 ;  /* 0xb3a22168020b7823 */ /* 0x000fc8000000000b */
[----:B------:R-:W-:Y:S01]  /*8640*/  FFMA R2, R2, -5.3903029534742383927e-15, R11 ;  /* 0xa7c234c502027823 */ /* 0x000fe2000000000b */
[----:B0-----:R-:W-:Y:S06]  /*8650*/  @!P0 BRA `(.L_x_112) ;  /* 0x0000000000dc8947 */ /* 0x001fec0003800000 */
        /* <DEDUP_REMOVED lines=11> */
.L_x_113:
        /* <DEDUP_REMOVED lines=28> */
[--C-:B------:R-:W-:Y:S02]  /*88d0*/  SHF.R.U32.HI R19, RZ, 0x1e, R0.reuse ;  /* 0x0000001eff137819 */ /* 0x100fe40000011600 */
[C---:B------:R-:W-:Y:S01]  /*88e0*/  SHF.L.W.U32.HI R2, R11.reuse, 0x2, R0 ;  /* 0x000000020b027819 */ /* 0x040fe20000010e00 */
[----:B------:R-:W-:Y:S01]  /*88f0*/  IMAD.SHL.U32 R11, R11, 0x4, RZ ;  /* 0x000000040b0b7824 */ /* 0x000fe200078e00ff */
[----:B------:R-:W-:Y:S02]  /*8900*/  ISETP.GE.AND P0, PT, R21, RZ, PT ;  /* 0x000000ff1500720c */ /* 0x000fe40003f06270 */
[----:B------:R-:W-:-:S02]  /*8910*/  SHF.R.S32.HI R4, RZ, 0x1f, R2 ;  /* 0x0000001fff047819 */ /* 0x000fc40000011402 */
[----:B------:R-:W-:Y:S02]  /*8920*/  LEA.HI R0, R2, R19, RZ, 0x1 ;  /* 0x0000001302007211 */ /* 0x000fe400078f08ff */
[C---:B------:R-:W-:Y:S02]  /*8930*/  LOP3.LUT R10, R4.reuse, R11, RZ, 0x3c, !PT ;  /* 0x0000000b040a7212 */ /* 0x040fe400078e3cff */
[----:B------:R-:W-:Y:S02]  /*8940*/  LOP3.LUT R11, R4, R2, RZ, 0x3c, !PT ;  /* 0x00000002040b7212 */ /* 0x000fe400078e3cff */
[----:B------:R-:W-:Y:S01]  /*8950*/  LOP3.LUT R4, R2, R21, RZ, 0x3c, !PT ;  /* 0x0000001502047212 */ /* 0x000fe200078e3cff */
[----:B------:R-:W-:-:S03]  /*8960*/  IMAD.MOV R2, RZ, RZ, -R0 ;  /* 0x000000ffff027224 */ /* 0x000fc600078e0a00 */
[----:B------:R-:W2:Y:S01]  /*8970*/  I2F.F64.S64 R10, R10 ;  /* 0x0000000a000a7312 */ /* 0x000ea20000301c00 */
[----:B------:R-:W-:Y:S02]  /*8980*/  ISETP.GE.AND P1, PT, R4, RZ, PT ;  /* 0x000000ff0400720c */ /* 0x000fe40003f26270 */
[----:B------:R-:W-:Y:S01]  /*8990*/  @!P0 MOV R0, R2 ;  /* 0x0000000200008202 */ /* 0x000fe20000000f00 */
[----:B--2---:R-:W-:-:S10]  /*89a0*/  DMUL R14, R10, UR4 ;  /* 0x000000040a0e7c28 */ /* 0x004fd40008000000 */
[----:B------:R-:W2:Y:S02]  /*89b0*/  F2F.F32.F64 R14, R14 ;  /* 0x0000000e000e7310 */ /* 0x000ea40000301000 */
[----:B0-2---:R-:W-:-:S07]  /*89c0*/  FSEL R2, -R14, R14, !P1 ;  /* 0x0000000e0e027208 */ /* 0x005fce0004800100 */
.L_x_112:
[----:B------:R-:W-:Y:S05]  /*89d0*/  BSYNC.RECONVERGENT B1 ;  /* 0x0000000000017941 */ /* 0x000fea0003800200 */
.L_x_111:
[----:B------:R-:W-:Y:S01]  /*89e0*/  LOP3.LUT R8, R0, 0x1, RZ, 0xc0, !PT ;  /* 0x0000000100087812 */ /* 0x000fe200078ec0ff */
[----:B------:R-:W-:Y:S02]  /*89f0*/  IMAD.MOV.U32 R4, RZ, RZ, 0x37cbac00 ;  /* 0x37cbac00ff047424 */ /* 0x000fe400078e00ff */
[----:B------:R-:W-:Y:S01]  /*8a00*/  FMUL R11, R2, R2 ;  /* 0x00000002020b7220 */ /* 0x000fe20000400000 */
[----:B------:R-:W-:Y:S01]  /*8a10*/  IMAD.MOV.U32 R19, RZ, RZ, 0x3effffff ;  /* 0x3effffffff137424 */ /* 0x000fe200078e00ff */
[----:B------:R-:W-:Y:S01]  /*8a20*/  ISETP.NE.U32.AND P0, PT, R8, 0x1, PT ;  /* 0x000000010800780c */ /* 0x000fe20003f05070 */
[----:B------:R-:W-:Y:S02]  /*8a30*/  IMAD.MOV.U32 R8, RZ, RZ, 0x3d2aaabb ;  /* 0x3d2aaabbff087424 */ /* 0x000fe400078e00ff */
[----:B------:R-:W-:Y:S01]  /*8a40*/  FFMA R4, R11, R4, -0.0013887860113754868507 ;  /* 0xbab607ed0b047423 */ /* 0x000fe20000000004 */
[----:B------:R-:W-:Y:S02]  /*8a50*/  LOP3.LUT P1, RZ, R0, 0x2, RZ, 0xc0, !PT ;  /* 0x0000000200ff7812 */ /* 0x000fe4000782c0ff */
[----:B------:R-:W-:-:S02]  /*8a60*/  FSEL R0, R2, 1, P0 ;  /* 0x3f80000002007808 */ /* 0x000fc40000000000 */
[----:B------:R-:W-:Y:S02]  /*8a70*/  FSEL R4, R4, -0.00019574658654164522886, !P0 ;  /* 0xb94d415304047808 */ /* 0x000fe40004000000 */
[----:B------:R-:W-:Y:S01]  /*8a80*/  FSEL R8, R8, 0.0083327032625675201416, !P0 ;  /* 0x3c0885e408087808 */ /* 0x000fe20004000000 */
[----:B------:R-:W-:Y:S01]  /*8a90*/  FFMA R15, R11, R0, RZ ;  /* 0x000000000b0f7223 */ /* 0x000fe200000000ff */
[----:B------:R-:W-:-:S03]  /*8aa0*/  FSEL R19, -R19, -0.16666662693023681641, !P0 ;  /* 0xbe2aaaa813137808 */ /* 0x000fc60004000100 */
[----:B------:R-:W-:-:S04]  /*8ab0*/  FFMA R4, R11, R4, R8 ;  /* 0x000000040b047223 */ /* 0x000fc80000000008 */
[----:B------:R-:W-:-:S04]  /*8ac0*/  FFMA R4, R11, R4, R19 ;  /* 0x000000040b047223 */ /* 0x000fc80000000013 */
[----:B------:R-:W-:-:S04]  /*8ad0*/  FFMA R0, R15, R4, R0 ;  /* 0x000000040f007223 */ /* 0x000fc80000000000 */
[----:B------:R-:W-:-:S04]  /*8ae0*/  @P1 FADD R0, RZ, -R0 ;  /* 0x80000000ff001221 */ /* 0x000fc80000000000 */
[----:B-----5:R-:W-:Y:S01]  /*8af0*/  FFMA R5, R26, R0, R5 ;  /* 0x000000001a057223 */ /* 0x020fe20000000005 */
[----:B------:R-:W-:Y:S06]  /*8b00*/  BRA `(.L_x_109) ;  /* 0x0000000c00f87947 */ /* 0x000fec0003800000 */
.L_x_110:
[----:B------:R-:W2:Y:S01]  /*8b10*/  LDG.E R0, desc[UR36][R12.64+0x74] ;  /* 0x000074240c007981 */ /* 0x000ea2000c1e1900 */
[----:B------:R-:W2:Y:S03]  /*8b20*/  LDC R24, c[0x0][0x39c] ;  /* 0x0000e700ff187b82 */ /* 0x000ea60000000800 */
[----:B------:R0:W5:Y:S01]  /*8b30*/  LDG.E R30, desc[UR36][R12.64+0x68] ;  /* 0x000068240c1e7981 */ /* 0x000162000c1e1900 */
[----:B------:R-:W-:Y:S01]  /*8b40*/  BSSY.RECONVERGENT B1, `(.L_x_114) ;  /* 0x0000041000017945 */ /* 0x000fe20003800200 */
[----:B--2---:R-:W-:-:S04]  /*8b50*/  FFMA R19, R5, R0, R24 ;  /* 0x0000000005137223 */ /* 0x004fc80000000018 */
[C---:B------:R-:W-:Y:S01]  /*8b60*/  FMUL R0, R19.reuse, 0.63661974668502807617 ;  /* 0x3f22f98313007820 */ /* 0x040fe20000400000 */
[----:B------:R-:W-:-:S03]  /*8b70*/  FSETP.GE.AND P0, PT, |R19|, 105615, PT ;  /* 0x47ce47801300780b */ /* 0x000fc60003f06200 */
        /* <DEDUP_REMOVED lines=17> */
.L_x_116:
        /* <DEDUP_REMOVED lines=36> */
[----:B------:R-:W2:Y:S01]  /*8ed0*/  I2F.F64.S64 R14, R14 ;  /* 0x0000000e000e7312 */ /* 0x000ea20000301c00 */
[----:B------:R-:W-:Y:S02]  /*8ee0*/  LEA.HI R4, R2, R11, RZ, 0x1 ;  /* 0x0000000b02047211 */ /* 0x000fe400078f08ff */
[----:B------:R-:W-:-:S03]  /*8ef0*/  ISETP.GE.AND P1, PT, R0, RZ, PT ;  /* 0x000000ff0000720c */ /* 0x000fc60003f26270 */
[----:B------:R-:W-:-:S05]  /*8f00*/  IMAD.MOV R0, RZ, RZ, -R4 ;  /* 0x000000ffff007224 */ /* 0x000fca00078e0a04 */
[----:B------:R-:W-:Y:S01]  /*8f10*/  @!P0 MOV R4, R0 ;  /* 0x0000000000048202 */ /* 0x000fe20000000f00 */
[----:B--2---:R-:W-:-:S10]  /*8f20*/  DMUL R26, R14, UR4 ;  /* 0x000000040e1a7c28 */ /* 0x004fd40008000000 */
[----:B------:R-:W2:Y:S02]  /*8f30*/  F2F.F32.F64 R26, R26 ;  /* 0x0000001a001a7310 */ /* 0x000ea40000301000 */
[----:B0-2---:R-:W-:-:S07]  /*8f40*/  FSEL R2, -R26, R26, !P1 ;  /* 0x0000001a1a027208 */ /* 0x005fce0004800100 */
.L_x_115:
[----:B------:R-:W-:Y:S05]  /*8f50*/  BSYNC.RECONVERGENT B1 ;  /* 0x0000000000017941 */ /* 0x000fea0003800200 */
.L_x_114:
[----:B------:R-:W2:Y:S04]  /*8f60*/  LDG.E R0, desc[UR36][R12.64+0x78] ;  /* 0x000078240c007981 */ /* 0x000ea8000c1e1900 */
[----:B------:R0:W5:Y:S01]  /*8f70*/  LDG.E R32, desc[UR36][R12.64+0x6c] ;  /* 0x00006c240c207981 */ /* 0x000162000c1e1900 */
[----:B------:R-:W-:Y:S02]  /*8f80*/  IMAD.MOV.U32 R19, RZ, RZ, 0x37cbac00 ;  /* 0x37cbac00ff137424 */ /* 0x000fe400078e00ff */
[----:B------:R-:W-:Y:S01]  /*8f90*/  FMUL R8, R2, R2 ;  /* 0x0000000202087220 */ /* 0x000fe20000400000 */
[----:B------:R-:W-:Y:S01]  /*8fa0*/  IMAD.MOV.U32 R21, RZ, RZ, 0x3d2aaabb ;  /* 0x3d2aaabbff157424 */ /* 0x000fe200078e00ff */
[----:B------:R-:W-:Y:S01]  /*8fb0*/  BSSY.RECONVERGENT B1, `(.L_x_117) ;  /* 0x0000050000017945 */ /* 0x000fe20003800200 */
[----:B------:R-:W-:-:S02]  /*8fc0*/  IMAD.MOV.U32 R23, RZ, RZ, 0x3effffff ;  /* 0x3effffffff177424 */ /* 0x000fc400078e00ff */
[----:B------:R-:W-:Y:S01]  /*8fd0*/  FFMA R11, R8, R19, -0.0013887860113754868507 ;  /* 0xbab607ed080b7423 */ /* 0x000fe20000000013 */
[----:B--2---:R-:W-:Y:S01]  /*8fe0*/  FFMA R29, R9, R0, R24 ;  /* 0x00000000091d7223 */ /* 0x004fe20000000018 */
[----:B------:R-:W-:-:S03]  /*8ff0*/  LOP3.LUT R0, R4, 0x1, RZ, 0xc0, !PT ;  /* 0x0000000104007812 */ /* 0x000fc600078ec0ff */
[C---:B------:R-:W-:Y:S01]  /*9000*/  FMUL R14, R29.reuse, 0.63661974668502807617 ;  /* 0x3f22f9831d0e7820 */ /* 0x040fe20000400000 */
[----:B------:R-:W-:Y:S02]  /*9010*/  ISETP.NE.U32.AND P0, PT, R0, 0x1, PT ;  /* 0x000000010000780c */ /* 0x000fe40003f05070 */
[----:B------:R-:W-:Y:S01]  /*9020*/  FSETP.GE.AND P1, PT, |R29|, 105615, PT ;  /* 0x47ce47801d00780b */ /* 0x000fe20003f26200 */
[----:B------:R-:W2:Y:S01]  /*9030*/  F2I.NTZ R28, R14 ;  /* 0x0000000e001c7305 */ /* 0x000ea20000203100 */
[----:B------:R-:W-:Y:S02]  /*9040*/  FSEL R11, R11, -0.00019574658654164522886, !P0 ;  /* 0xb94d41530b0b7808 */ /* 0x000fe40004000000 */
[----:B------:R-:W-:Y:S02]  /*9050*/  FSEL R15, R21, 0.0083327032625675201416, !P0 ;  /* 0x3c0885e4150f7808 */ /* 0x000fe40004000000 */
[----:B------:R-:W-:-:S03]  /*9060*/  FSEL R0, R2, 1, P0 ;  /* 0x3f80000002007808 */ /* 0x000fc60000000000 */
[----:B------:R-:W-:Y:S01]  /*9070*/  FFMA R11, R8, R11, R15 ;  /* 0x0000000b080b7223 */ /* 0x000fe2000000000f */
[----:B------:R-:W-:Y:S02]  /*9080*/  FSEL R15, -R23, -0.16666662693023681641, !P0 ;  /* 0xbe2aaaa8170f7808 */ /* 0x000fe40004000100 */
[----:B------:R-:W-:-:S03]  /*9090*/  LOP3.LUT P0, RZ, R4, 0x2, RZ, 0xc0, !PT ;  /* 0x0000000204ff7812 */ /* 0x000fc6000780c0ff */
[C---:B------:R-:W-:Y:S01]  /*90a0*/  FFMA R15, R8.reuse, R11, R15 ;  /* 0x0000000b080f7223 */ /* 0x040fe2000000000f */
[----:B------:R-:W-:Y:S01]  /*90b0*/  FFMA R11, R8, R0, RZ ;  /* 0x00000000080b7223 */ /* 0x000fe200000000ff */
[----:B--2---:R-:W-:-:S03]  /*90c0*/  I2FP.F32.S32 R2, R28 ;  /* 0x0000001c00027245 */ /* 0x004fc60000201400 */
[----:B------:R-:W-:Y:S02]  /*90d0*/  FFMA R0, R11, R15, R0 ;  /* 0x0000000f0b007223 */ /* 0x000fe40000000000 */
[----:B------:R-:W-:-:S03]  /*90e0*/  FFMA R11, R2, -1.5707962512969970703, R29 ;  /* 0xbfc90fda020b7823 */ /* 0x000fc6000000001d */
[----:B------:R-:W-:Y:S01]  /*90f0*/  @P0 FADD R0, RZ, -R0 ;  /* 0x80000000ff000221 */ /* 0x000fe20000000000 */
[----:B------:R-:W-:-:S03]  /*9100*/  FFMA R11, R2, -7.5497894158615963534e-08, R11 ;  /* 0xb3a22168020b7823 */ /* 0x000fc6000000000b */
[----:B-----5:R-:W-:Y:S01]  /*9110*/  FFMA R25, R30, R0, R9 ;  /* 0x000000001e197223 */ /* 0x020fe20000000009 */
        /* <DEDUP_REMOVED lines=13> */
.L_x_119:
        /* <DEDUP_REMOVED lines=44> */
.L_x_118:
[----:B------:R-:W-:Y:S05]  /*94b0*/  BSYNC.RECONVERGENT B1 ;  /* 0x0000000000017941 */ /* 0x000fea0003800200 */
.L_x_117:
[----:B------:R-:W2:Y:S04]  /*94c0*/  LDG.E R4, desc[UR36][R12.64+0x7c] ;  /* 0x00007c240c047981 */ /* 0x000ea8000c1e1900 */
[----:B------:R0:W5:Y:S01]  /*94d0*/  LDG.E R30, desc[UR36][R12.64+0x70] ;  /* 0x000070240c1e7981 */ /* 0x000162000c1e1900 */
[----:B------:R-:W-:Y:S01]  /*94e0*/  FMUL R2, R0, R0 ;  /* 0x0000000000027220 */ /* 0x000fe20000400000 */
[----:B------:R-:W-:Y:S03]  /*94f0*/  BSSY.RECONVERGENT B1, `(.L_x_120) ;  /* 0x000004f000017945 */ /* 0x000fe60003800200 */
[----:B------:R-:W-:Y:S01]  /*9500*/  FFMA R8, R2, R19, -0.0013887860113754868507 ;  /* 0xbab607ed02087423 */ /* 0x000fe20000000013 */
[----:B--2---:R-:W-:Y:S01]  /*9510*/  FFMA R29, R9, R4, R24 ;  /* 0x00000004091d7223 */ /* 0x004fe20000000018 */
[----:B------:R-:W-:-:S03]  /*9520*/  LOP3.LUT R4, R28, 0x1, RZ, 0xc0, !PT ;  /* 0x000000011c047812 */ /* 0x000fc600078ec0ff */
[C---:B------:R-:W-:Y:S01]  /*9530*/  FMUL R14, R29.reuse, 0.63661974668502807617 ;  /* 0x3f22f9831d0e7820 */ /* 0x040fe20000400000 */
[----:B------:R-:W-:Y:S02]  /*9540*/  ISETP.NE.U32.AND P0, PT, R4, 0x1, PT ;  /* 0x000000010400780c */ /* 0x000fe40003f05070 */
[----:B------:R-:W-:Y:S02]  /*9550*/  FSETP.GE.AND P1, PT, |R29|, 105615, PT ;  /* 0x47ce47801d00780b */ /* 0x000fe40003f26200 */
[----:B------:R-:W-:Y:S01]  /*9560*/  FSEL R9, R8, -0.00019574658654164522886, !P0 ;  /* 0xb94d415308097808 */ /* 0x000fe20004000000 */
[----:B------:R-:W2:Y:S01]  /*9570*/  F2I.NTZ R14, R14 ;  /* 0x0000000e000e7305 */ /* 0x000ea20000203100 */
        /* <DEDUP_REMOVED lines=12> */
[----:B------:R-:W-:Y:S01]  /*9640*/  FFMA R3, R32, R0, R3 ;  /* 0x0000000020037223 */ /* 0x000fe20000000003 */
[----:B------:R-:W-:Y:S01]  /*9650*/  FFMA R0, R2, -5.3903029534742383927e-15, R9 ;  /* 0xa7c234c502007823 */ /* 0x000fe20000000009 */
[----:B0-----:R-:W-:Y:S06]  /*9660*/  @!P1 BRA `(.L_x_121) ;  /* 0x0000000000dc9947 */ /* 0x001fec0003800000 */
        /* <DEDUP_REMOVED lines=11> */
.L_x_122:
        /* <DEDUP_REMOVED lines=44> */
.L_x_121:
[----:B------:R-:W-:Y:S05]  /*99e0*/  BSYNC.RECONVERGENT B1 ;  /* 0x0000000000017941 */ /* 0x000fea0003800200 */
.L_x_120:
[----:B------:R-:W-:Y:S01]  /*99f0*/  FMUL R2, R0, R0 ;  /* 0x0000000000027220 */ /* 0x000fe20000400000 */
[C---:B------:R-:W-:Y:S02]  /*9a00*/  LOP3.LUT R4, R14.reuse, 0x1, RZ, 0xc0, !PT ;  /* 0x000000010e047812 */ /* 0x040fe400078ec0ff */
[----:B------:R-:W-:Y:S01]  /*9a10*/  LOP3.LUT P1, RZ, R14, 0x2, RZ, 0xc0, !PT ;  /* 0x000000020eff7812 */ /* 0x000fe2000782c0ff */
[----:B------:R-:W-:Y:S01]  /*9a20*/  FFMA R19, R2, R19, -0.0013887860113754868507 ;  /* 0xbab607ed02137423 */ /* 0x000fe20000000013 */
[----:B------:R-:W-:-:S04]  /*9a30*/  ISETP.NE.U32.AND P0, PT, R4, 0x1, PT ;  /* 0x000000010400780c */ /* 0x000fc80003f05070 */
[----:B------:R-:W-:Y:S02]  /*9a40*/  FSEL R21, R21, 0.0083327032625675201416, !P0 ;  /* 0x3c0885e415157808 */ /* 0x000fe40004000000 */
[----:B------:R-:W-:Y:S02]  /*9a50*/  FSEL R19, R19, -0.00019574658654164522886, !P0 ;  /* 0xb94d415313137808 */ /* 0x000fe40004000000 */
[----:B------:R-:W-:Y:S02]  /*9a60*/  FSEL R0, R0, 1, P0 ;  /* 0x3f80000000007808 */ /* 0x000fe40000000000 */
[----:B------:R-:W-:Y:S01]  /*9a70*/  FSEL R4, -R23, -0.16666662693023681641, !P0 ;  /* 0xbe2aaaa817047808 */ /* 0x000fe20004000100 */
[C---:B------:R-:W-:Y:S02]  /*9a80*/  FFMA R19, R2.reuse, R19, R21 ;  /* 0x0000001302137223 */ /* 0x040fe40000000015 */
[C---:B------:R-:W-:Y:S02]  /*9a90*/  FFMA R9, R2.reuse, R0, RZ ;  /* 0x0000000002097223 */ /* 0x040fe400000000ff */
[----:B------:R-:W-:-:S04]  /*9aa0*/  FFMA R4, R2, R19, R4 ;  /* 0x0000001302047223 */ /* 0x000fc80000000004 */
[----:B------:R-:W-:Y:S01]  /*9ab0*/  FFMA R0, R9, R4, R0 ;  /* 0x0000000409007223 */ /* 0x000fe20000000000 */
[----:B------:R-:W-:-:S03]  /*9ac0*/  IMAD.MOV.U32 R9, RZ, RZ, R25 ;  /* 0x000000ffff097224 */ /* 0x000fc600078e0019 */
[----:B------:R-:W-:-:S04]  /*9ad0*/  @P1 FADD R0, RZ, -R0 ;  /* 0x80000000ff001221 */ /* 0x000fc80000000000 */
[----:B-----5:R-:W-:-:S07]  /*9ae0*/  FFMA R5, R30, R0, R5 ;  /* 0x000000001e057223 */ /* 0x020fce0000000005 */
.L_x_109:
[----:B------:R-:W-:Y:S05]  /*9af0*/  BSYNC.RECONVERGENT B0 ;  /* 0x0000000000007941 */ /* 0x000fea0003800200 */
.L_x_108:
[----:B------:R-:W-:Y:S01]  /*9b00*/  FMUL R0, R9, R9 ;  /* 0x0000000909007220 */ /* 0x000fe20000400000 */
[----:B------:R-:W-:Y:S03]  /*9b10*/  BSSY.RECONVERGENT B0, `(.L_x_123) ;  /* 0x000000f000007945 */ /* 0x000fe60003800200 */
[----:B------:R-:W-:-:S04]  /*9b20*/  FFMA R0, R5, R5, R0 ;  /* 0x0000000505007223 */ /* 0x000fc80000000000 */
[----:B------:R-:W-:-:S04]  /*9b30*/  FFMA R11, R3, R3, R0 ;  /* 0x00000003030b7223 */ /* 0x000fc80000000000 */
[----:B------:R-:W-:Y:S01]  /*9b40*/  VIADD R0, R11, 0xf3000000 ;  /* 0xf30000000b007836 */ /* 0x000fe20000000000 */
[----:B------:R0:W2:Y:S04]  /*9b50*/  MUFU.RSQ R2, R11 ;  /* 0x0000000b00027308 */ /* 0x0000a80000001400 */
[----:B------:R-:W-:-:S13]  /*9b60*/  ISETP.GT.U32.AND P0, PT, R0, 0x727fffff, PT ;  /* 0x727fffff0000780c */ /* 0x000fda0003f04070 */
[----:B0-2---:R-:W-:Y:S05]  /*9b70*/  @!P0 BRA `(.L_x_124) ;  /* 0x0000000000108947 */ /* 0x005fea0003800000 */
[----:B------:R-:W-:-:S07]  /*9b80*/  MOV R27, 0x9ba0 ;  /* 0x00009ba0001b7802 */ /* 0x000fce0000000f00 */
[----:B-1----:R-:W-:Y:S05]  /*9b90*/  CALL.REL.NOINC `($__internal_1_$__cuda_sm20_sqrt_rn_f32_slowpath) ;  /* 0x0000002000407944 */ /* 0x002fea0003c00000 */
[----:B------:R-:W-:Y:S01]  /*9ba0*/  MOV R0, R11 ;  /* 0x0000000b00007202 */ /* 0x000fe20000000f00 */
[----:B------:R-:W-:Y:S06]  /*9bb0*/  BRA `(.L_x_125) ;  /* 0x0000000000107947 */ /* 0x000fec0003800000 */
.L_x_124:
[----:B------:R-:W-:Y:S01]  /*9bc0*/  FMUL.FTZ R0, R11, R2 ;  /* 0x000000020b007220 */ /* 0x000fe20000410000 */
[----:B------:R-:W-:-:S03]  /*9bd0*/  FMUL.FTZ R2, R2, 0.5 ;  /* 0x3f00000002027820 */ /* 0x000fc60000410000 */
[----:B------:R-:W-:-:S04]  /*9be0*/  FFMA R11, -R0, R0, R11 ;  /* 0x00000000000b7223 */ /* 0x000fc8000000010b */
[----:B------:R-:W-:-:S07]  /*9bf0*/  FFMA R0, R11, R2, R0 ;  /* 0x000000020b007223 */ /* 0x000fce0000000000 */
.L_x_125:
[----:B------:R-:W-:Y:S05]  /*9c00*/  BSYNC.RECONVERGENT B0 ;  /* 0x0000000000007941 */ /* 0x000fea0003800200 */
.L_x_123:
[----:B------:R-:W-:Y:S01]  /*9c10*/  FSETP.GEU.AND P0, PT, |R0|, 4.9999998585903426829e-10, PT ;  /* 0x3009705f0000780b */ /* 0x000fe20003f0e200 */
[----:B------:R-:W-:-:S12]  /*9c20*/  BSSY.RECONVERGENT B2, `(.L_x_126) ;  /* 0x0000032000027945 */ /* 0x000fd80003800200 */
[----:B------:R-:W-:Y:S05]  /*9c30*/  @!P0 BRA `(.L_x_127) ;  /* 0x0000000000c08947 */ /* 0x000fea0003800000 */
[----:B------:R-:W0:Y:S01]  /*9c40*/  MUFU.RCP R11, R0 ;  /* 0x00000000000b7308 */ /* 0x000e220000001000 */
[----:B------:R-:W-:Y:S07]  /*9c50*/  BSSY.RECONVERGENT B3, `(.L_x_128) ;  /* 0x000000d000037945 */ /* 0x000fee0003800200 */
[----:B------:R-:W2:Y:S01]  /*9c60*/  FCHK P0, R9, R0 ;  /* 0x0000000009007302 */ /* 0x000ea20000000000 */
[----:B0-----:R-:W-:-:S04]  /*9c70*/  FFMA R2, R11, -R0, 1 ;  /* 0x3f8000000b027423 */ /* 0x001fc80000000800 */
[----:B------:R-:W-:-:S04]  /*9c80*/  FFMA R2, R11, R2, R11 ;  /* 0x000000020b027223 */ /* 0x000fc8000000000b */
[----:B------:R-:W-:-:S04]  /*9c90*/  FFMA R11, R9, R2, RZ ;  /* 0x00000002090b7223 */ /* 0x000fc800000000ff */
[----:B------:R-:W-:-:S04]  /*9ca0*/  FFMA R4, R11, -R0, R9 ;  /* 0x800000000b047223 */ /* 0x000fc80000000009 */
[----:B------:R-:W-:Y:S01]  /*9cb0*/  FFMA R2, R2, R4, R11 ;  /* 0x0000000402027223 */ /* 0x000fe2000000000b */
[----:B--2---:R-:W-:Y:S06]  /*9cc0*/  @!P0 BRA `(.L_x_129) ;  /* 0x0000000000148947 */ /* 0x004fec0003800000 */
[----:B------:R-:W-:Y:S01]  /*9cd0*/  IMAD.MOV.U32 R14, RZ, RZ, R9 ;  /* 0x000000ffff0e7224 */ /* 0x000fe200078e0009 */
[----:B------:R-:W-:Y:S01]  /*9ce0*/  MOV R24, 0x9d10 ;  /* 0x00009d1000187802 */ /* 0x000fe20000000f00 */
[----:B------:R-:W-:-:S07]  /*9cf0*/  IMAD.MOV.U32 R15, RZ, RZ, R0 ;  /* 0x000000ffff0f7224 */ /* 0x000fce00078e0000 */
[----:B-1----:R-:W-:Y:S05]  /*9d00*/  CALL.REL.NOINC `($__internal_2_$__cuda_sm3x_div_rn_noftz_f32_slowpath) ;  /* 0x0000002000407944 */ /* 0x002fea0003c00000 */
[----:B------:R-:W-:-:S07]  /*9d10*/  IMAD.MOV.U32 R2, RZ, RZ, R25 ;  /* 0x000000ffff027224 */ /* 0x000fce00078e0019 */
.L_x_129:
[----:B------:R-:W-:Y:S05]  /*9d20*/  BSYNC.RECONVERGENT B3 ;  /* 0x0000000000037941 */ /* 0x000fea0003800200 */
.L_x_128:
[----:B------:R-:W0:Y:S01]  /*9d30*/  MUFU.RCP R9, R0 ;  /* 0x0000000000097308 */ /* 0x000e220000001000 */
[----:B------:R-:W-:Y:S07]  /*9d40*/  BSSY.RECONVERGENT B3, `(.L_x_130) ;  /* 0x000000e000037945 */ /* 0x000fee0003800200 */
[----:B------:R-:W2:Y:S01]  /*9d50*/  FCHK P0, R5, R0 ;  /* 0x0000000005007302 */ /* 0x000ea20000000000 */
[----:B0-----:R-:W-:-:S04]  /*9d60*/  FFMA R4, R9, -R0, 1 ;  /* 0x3f80000009047423 */ /* 0x001fc80000000800 */
[----:B------:R-:W-:Y:S01]  /*9d70*/  FFMA R15, R9, R4, R9 ;  /* 0x00000004090f7223 */ /* 0x000fe20000000009 */
[----:B------:R-:W-:-:S03]  /*9d80*/  IMAD.MOV.U32 R9, RZ, RZ, R2 ;  /* 0x000000ffff097224 */ /* 0x000fc600078e0002 */
        /* <DEDUP_REMOVED lines=8> */
[----:B------:R-:W-:-:S07]  /*9e10*/  MOV R4, R25 ;  /* 0x0000001900047202 */ /* 0x000fce0000000f00 */
.L_x_131:
[----:B------:R-:W-:Y:S05]  /*9e20*/  BSYNC.RECONVERGENT B3 ;  /* 0x0000000000037941 */ /* 0x000fea0003800200 */
.L_x_130:
        /* <DEDUP_REMOVED lines=15> */
.L_x_133:
[----:B------:R-:W-:Y:S05]  /*9f20*/  BSYNC.RECONVERGENT B3 ;  /* 0x0000000000037941 */ /* 0x000fea0003800200 */
.L_x_132:
[----:B------:R-:W-:-:S07]  /*9f30*/  IMAD.MOV.U32 R3, RZ, RZ, R2 ;  /* 0x000000ffff037224 */ /* 0x000fce00078e0002 */
.L_x_127:
[----:B------:R-:W-:Y:S05]  /*9f40*/  BSYNC.RECONVERGENT B2 ;  /* 0x0000000000027941 */ /* 0x000fea0003800200 */
.L_x_126:
[----:B------:R-:W-:Y:S02]  /*9f50*/  HFMA2 R0, -RZ, RZ, 4.4765625, 0 ;  /* 0x447a0000ff007431 */ /* 0x000fe400000001ff */
[----:B------:R-:W-:Y:S01]  /*9f60*/  IMAD.MOV.U32 R11, RZ, RZ, 0x3a83126f ;  /* 0x3a83126fff0b7424 */ /* 0x000fe200078e00ff */
[----:B------:R-:W0:Y:S01]  /*9f70*/  FCHK P0, R17, 1000 ;  /* 0x447a000011007902 */ /* 0x000e220000000000 */
[----:B------:R-:W-:Y:S01]  /*9f80*/  BSSY.RECONVERGENT B2, `(.L_x_134) ;  /* 0x000000f000027945 */ /* 0x000fe20003800200 */
[----:B------:R-:W-:Y:S01]  /*9f90*/  FFMA R20, R9, 0.0010000000474974513054, R20 ;  /* 0x3a83126f09147823 */ /* 0x000fe20000000014 */
[----:B------:R-:W-:Y:S01]  /*9fa0*/  FFMA R42, R5, 0.0010000000474974513054, R18 ;  /* 0x3a83126f052a7823 */ /* 0x000fe20000000012 */
[----:B------:R-:W-:Y:S01]  /*9fb0*/  FFMA R48, R3, 0.0010000000474974513054, R22 ;  /* 0x3a83126f03307823 */ /* 0x000fe20000000016 */
[----:B------:R-:W-:-:S04]  /*9fc0*/  FFMA R0, R11, -R0, 1 ;  /* 0x3f8000000b007423 */ /* 0x000fc80000000800 */
[----:B------:R-:W-:-:S04]  /*9fd0*/  FFMA R0, R0, R11, 0.0010000000474974513054 ;  /* 0x3a83126f00007423 */ /* 0x000fc8000000000b */
[----:B------:R-:W-:-:S04]  /*9fe0*/  FFMA R2, R0, R17, RZ ;  /* 0x0000001100027223 */ /* 0x000fc800000000ff */
[----:B------:R-:W-:-:S04]  /*9ff0*/  FFMA R11, R2, -1000, R17 ;  /* 0xc47a0000020b7823 */ /* 0x000fc80000000011 */
[----:B------:R-:W-:Y:S01]  /*a000*/  FFMA R21, R0, R11, R2 ;  /* 0x0000000b00157223 */ /* 0x000fe20000000002 */
[----:B0-----:R-:W-:Y:S06]  /*a010*/  @!P0 BRA `(.L_x_135) ;  /* 0x0000000000148947 */ /* 0x001fec0003800000 */
[----:B------:R-:W-:Y:S01]  /*a020*/  IMAD.MOV.U32 R14, RZ, RZ, R17 ;  /* 0x000000ffff0e7224 */ /* 0x000fe200078e0011 */
[----:B------:R-:W-:Y:S01]  /*a030*/  MOV R24, 0xa060 ;  /* 0x0000a06000187802 */ /* 0x000fe20000000f00 */
[----:B------:R-:W-:-:S07]  /*a040*/  IMAD.MOV.U32 R15, RZ, RZ, 0x447a0000 ;  /* 0x447a0000ff0f7424 */ /* 0x000fce00078e00ff */
[----:B-1----:R-:W-:Y:S05]  /*a050*/  CALL.REL.NOINC `($__internal_2_$__cuda_sm3x_div_rn_noftz_f32_slowpath) ;  /* 0x0000001c006c7944 */ /* 0x002fea0003c00000 */
[----:B------:R-:W-:-:S07]  /*a060*/  IMAD.MOV.U32 R21, RZ, RZ, R25 ;  /* 0x000000ffff157224 */ /* 0x000fce00078e0019 */
.L_x_135:
[----:B------:R-:W-:Y:S05]  /*a070*/  BSYNC.RECONVERGENT B2 ;  /* 0x0000000000027941 */ /* 0x000fea0003800200 */
.L_x_134:
[----:B------:R-:W0:Y:S01]  /*a080*/  LDC.64 R14, c[0x0][0x3a0] ;  /* 0x0000e800ff0e7b82 */ /* 0x000e220000000a00 */
[----:B------:R-:W2:Y:S04]  /*a090*/  LDG.E R38, desc[UR36][R12.64+0x40] ;  /* 0x000040240c267981 */ /* 0x000ea8000c1e1900 */
[----:B0-----:R-:W3:Y:S04]  /*a0a0*/  LDG.E.64 R18, desc[UR36][R14.64+0x10] ;  /* 0x000010240e127981 */ /* 0x001ee8000c1e1b00 */
[----:B------:R-:W4:Y:S01]  /*a0b0*/  LDG.E R23, desc[UR36][R14.64+0x18] ;  /* 0x000018240e177981 */ /* 0x000f22000c1e1900 */
[----:B------:R-:W-:Y:S01]  /*a0c0*/  UMOV UR4, 0x47ae147b ;  /* 0x47ae147b00047882 */ /* 0x000fe20000000000 */
[----:B------:R-:W-:Y:S01]  /*a0d0*/  UMOV UR5, 0x3f847ae1 ;  /* 0x3f847ae100057882 */ /* 0x000fe20000000000 */
[C---:B------:R-:W-:Y:S01]  /*a0e0*/  FFMA R41, R21.reuse, R9, R20 ;  /* 0x0000000915297223 */ /* 0x040fe20000000014 */
[C---:B------:R-:W-:Y:S01]  /*a0f0*/  FFMA R42, R21.reuse, R5, R42 ;  /* 0x00000005152a7223 */ /* 0x040fe2000000002a */
[----:B------:R-:W-:Y:S01]  /*a100*/  FFMA R48, R21, R3, R48 ;  /* 0x0000000315307223 */ /* 0x000fe20000000030 */
[----:B--2---:R-:W-:-:S04]  /*a110*/  SHF.R.U32.HI R0, RZ, 0x10, R38 ;  /* 0x00000010ff007819 */ /* 0x004fc80000011626 */
[----:B------:R-:W-:Y:S02]  /*a120*/  LOP3.LUT R17, R0, 0xff, RZ, 0xc0, !PT ;  /* 0x000000ff00117812 */ /* 0x000fe400078ec0ff */
[----:B------:R-:W-:Y:S02]  /*a130*/  SHF.R.U32.HI R0, RZ, 0x8, R38 ;  /* 0x00000008ff007819 */ /* 0x000fe40000011626 */
[----:B------:R-:W-:Y:S01]  /*a140*/  I2FP.F32.U32 R17, R17 ;  /* 0x0000001100117245 */ /* 0x000fe20000201000 */
[----:B------:R-:W4:Y:S01]  /*a150*/  I2F.U8 R38, R38 ;  /* 0x0000002600267306 */ /* 0x000f220000001000 */
[----:B------:R-:W-:-:S04]  /*a160*/  LOP3.LUT R40, R0, 0xff, RZ, 0xc0, !PT ;  /* 0x000000ff00287812 */ /* 0x000fc800078ec0ff */
[----:B------:R-:W-:Y:S01]  /*a170*/  I2FP.F32.U32 R40, R40 ;  /* 0x0000002800287245 */ /* 0x000fe20000201000 */
[----:B---3--:R-:W-:-:S04]  /*a180*/  FMUL R0, R17, R18 ;  /* 0x0000001211007220 */ /* 0x008fc80000400000 */
[----:B------:R-:W-:Y:S01]  /*a190*/  FMUL R2, R19, R40 ;  /* 0x0000002813027220 */ /* 0x000fe20000400000 */
[----:B------:R-:W0:Y:S01]  /*a1a0*/  F2F.F64.F32 R10, R0 ;  /* 0x00000000000a7310 */ /* 0x000e220000201800 */
[----:B----4-:R-:W-:-:S07]  /*a1b0*/  FMUL R23, R38, R23 ;  /* 0x0000001726177220 */ /* 0x010fce0000400000 */
[----:B------:R-:W2:Y:S01]  /*a1c0*/  F2F.F64.F32 R14, R2 ;  /* 0x00000002000e7310 */ /* 0x000ea20000201800 */
[----:B0-----:R-:W-:-:S07]  /*a1d0*/  DADD R10, R10, UR4 ;  /* 0x000000040a0a7e29 */ /* 0x001fce0008000000 */
[----:B------:R-:W0:Y:S01]  /*a1e0*/  F2F.F64.F32 R18, R23 ;  /* 0x0000001700127310 */ /* 0x000e220000201800 */
[----:B--2---:R-:W-:Y:S02]  /*a1f0*/  DADD R14, R14, UR4 ;  /* 0x000000040e0e7e29 */ /* 0x004fe40008000000 */
[----:B------:R-:W-:-:S06]  /*a200*/  DSETP.GT.AND P0, PT, R10, 255, PT ;  /* 0x406fe0000a00742a */ /* 0x000fcc0003f04000 */
[----:B------:R-:W-:Y:S01]  /*a210*/  FSEL R10, R10, RZ, !P0 ;  /* 0x000000ff0a0a7208 */ /* 0x000fe20004000000 */
[----:B0-----:R-:W-:Y:S01]  /*a220*/  DADD R18, R18, UR4 ;  /* 0x0000000412127e29 */ /* 0x001fe20008000000 */
[----:B------:R-:W-:Y:S01]  /*a230*/  FSEL R11, R11, 3.748046875, !P0 ;  /* 0x406fe0000b0b7808 */ /* 0x000fe20004000000 */
[----:B------:R-:W-:Y:S01]  /*a240*/  DSETP.GT.AND P0, PT, R14, 255, PT ;  /* 0x406fe0000e00742a */ /* 0x000fe20003f04000 */
[----:B------:R-:W0:Y:S02]  /*a250*/  LDCU UR4, c[0x0][0x3b8] ;  /* 0x00007700ff0477ac */ /* 0x000e240008000800 */
[----:B------:R-:W-:Y:S03]  /*a260*/  F2I.U32.F64.TRUNC R10, R10 ;  /* 0x0000000a000a7311 */ /* 0x000fe6000030d000 */
[----:B------:R-:W-:Y:S02]  /*a270*/  FSEL R14, R14, RZ, !P0 ;  /* 0x000000ff0e0e7208 */ /* 0x000fe40004000000 */
[----:B------:R-:W-:Y:S01]  /*a280*/  FSEL R15, R15, 3.748046875, !P0 ;  /* 0x406fe0000f0f7808 */ /* 0x000fe20004000000 */
[----:B------:R-:W-:-:S05]  /*a290*/  DSETP.GT.AND P0, PT, R18, 255, PT ;  /* 0x406fe0001200742a */ /* 0x000fca0003f04000 */
[----:B------:R-:W2:Y:S01]  /*a2a0*/  F2I.U32.F64.TRUNC R15, R14 ;  /* 0x0000000e000f7311 */ /* 0x000ea2000030d000 */
[----:B------:R-:W-:Y:S02]  /*a2b0*/  FSEL R18, R18, RZ, !P0 ;  /* 0x000000ff12127208 */ /* 0x000fe40004000000 */
[----:B------:R-:W-:Y:S01]  /*a2c0*/  FSEL R19, R19, 3.748046875, !P0 ;  /* 0x406fe00013137808 */ /* 0x000fe20004000000 */
[----:B0-----:R-:W-:-:S04]  /*a2d0*/  UISETP.NE.AND UP0, UPT, UR4, URZ, UPT ;  /* 0x000000ff0400728c */ /* 0x001fc8000bf05270 */
[----:B-1----:R-:W0:Y:S01]  /*a2e0*/  F2I.U32.F64.TRUNC R39, R18 ;  /* 0x0000001200277311 */ /* 0x002e22000030d000 */
[----:B--2---:R-:W-:-:S04]  /*a2f0*/  IMAD R2, R10, 0x100, R15 ;  /* 0x000001000a027824 */ /* 0x004fc800078e020f */
[----:B0-----:R-:W-:Y:S01]  /*a300*/  IMAD.U32 R2, R2, 0x100, R39 ;  /* 0x0000010002027824 */ /* 0x001fe200078e0027 */
[----:B------:R-:W-:Y:S06]  /*a310*/  BRA.U !UP0, `(.L_x_136) ;  /* 0x0000001108dc7547 */ /* 0x000fec000b800000 */
[----:B------:R-:W-:Y:S01]  /*a320*/  BSSY.RECONVERGENT B7, `(.L_x_136) ;  /* 0x0000136000077945 */ /* 0x000fe20003800200 */
[----:B------:R-:W-:-:S07]  /*a330*/  IMAD.MOV.U32 R47, RZ, RZ, RZ ;  /* 0x000000ffff2f7224 */ /* 0x000fce00078e00ff */
.L_x_173:
[----:B0-----:R-:W0:Y:S02]  /*a340*/  LDCU.64 UR4, c[0x0][0x3b0] ;  /* 0x00007600ff0477ac */ /* 0x001e240008000a00 */
[----:B0-----:R-:W-:-:S04]  /*a350*/  IADD3 R18, P0, PT, R47, UR4, RZ ;  /* 0x000000042f127c10 */ /* 0x001fc8000ff1e0ff */
[----:B------:R-:W-:-:S05]  /*a360*/  LEA.HI.X.SX32 R19, R47, UR5, 0x1, P0 ;  /* 0x000000052f137c11 */ /* 0x000fca00080f0eff */
[----:B------:R-:W2:Y:S04]  /*a370*/  LDG.E R11, desc[UR36][R18.64+0xc] ;  /* 0x00000c24120b7981 */ /* 0x000ea8000c1e1900 */
[----:B------:R-:W3:Y:S04]  /*a380*/  LDG.E R4, desc[UR36][R18.64+0x8] ;  /* 0x0000082412047981 */ /* 0x000ee8000c1e1900 */
[----:B------:R-:W4:Y:S01]  /*a390*/  LDG.E R15, desc[UR36][R18.64+0x10] ;  /* 0x00001024120f7981 */ /* 0x000f22000c1e1900 */
[----:B------:R-:W-:Y:S01]  /*a3a0*/  BSSY.RECONVERGENT B0, `(.L_x_137) ;  /* 0x0000013000007945 */ /* 0x000fe20003800200 */
[----:B--2---:R-:W-:Y:S01]  /*a3b0*/  FADD R8, -R42, R11 ;  /* 0x0000000b2a087221 */ /* 0x004fe20000000100 */
[----:B---3--:R-:W-:-:S03]  /*a3c0*/  FADD R4, -R41, R4 ;  /* 0x0000000429047221 */ /* 0x008fc60000000100 */
[----:B------:R-:W-:Y:S01]  /*a3d0*/  FMUL R11, R8, R8 ;  /* 0x00000008080b7220 */ /* 0x000fe20000400000 */
[----:B----4-:R-:W-:-:S03]  /*a3e0*/  FADD R0, -R48, R15 ;  /* 0x0000000f30007221 */ /* 0x010fc60000000100 */
[----:B------:R-:W-:-:S04]  /*a3f0*/  FFMA R11, R4, R4, R11 ;  /* 0x00000004040b7223 */ /* 0x000fc8000000000b */
[----:B------:R-:W-:-:S04]  /*a400*/  FFMA R45, R0, R0, R11 ;  /* 0x00000000002d7223 */ /* 0x000fc8000000000b */
[----:B-1----:R0:W1:Y:S01]  /*a410*/  MUFU.RSQ R14, R45 ;  /* 0x0000002d000e7308 */ /* 0x0020620000001400 */
[----:B------:R-:W-:-:S04]  /*a420*/  IADD3 R10, PT, PT, R45, -0xd000000, RZ ;  /* 0xf30000002d0a7810 */ /* 0x000fc80007ffe0ff */
[----:B------:R-:W-:-:S13]  /*a430*/  ISETP.GT.U32.AND P0, PT, R10, 0x727fffff, PT ;  /* 0x727fffff0a00780c */ /* 0x000fda0003f04070 */
[----:B01----:R-:W-:Y:S05]  /*a440*/  @!P0 BRA `(.L_x_138) ;  /* 0x0000000000108947 */ /* 0x003fea0003800000 */
[----:B------:R-:W-:Y:S01]  /*a450*/  IMAD.MOV.U32 R11, RZ, RZ, R45 ;  /* 0x000000ffff0b7224 */ /* 0x000fe200078e002d */
[----:B------:R-:W-:-:S07]  /*a460*/  MOV R27, 0xa480 ;  /* 0x0000a480001b7802 */ /* 0x000fce0000000f00 */
[----:B------:R-:W-:Y:S05]  /*a470*/  CALL.REL.NOINC `($__internal_1_$__cuda_sm20_sqrt_rn_f32_slowpath) ;  /* 0x0000001800087944 */ /* 0x000fea0003c00000 */
[----:B------:R-:W-:Y:S05]  /*a480*/  BRA `(.L_x_139) ;  /* 0x0000000000107947 */ /* 0x000fea0003800000 */
.L_x_138:
[----:B------:R-:W-:Y:S01]  /*a490*/  FMUL.FTZ R10, R45, R14 ;  /* 0x0000000e2d0a7220 */ /* 0x000fe20000410000 */
[----:B------:R-:W-:-:S03]  /*a4a0*/  FMUL.FTZ R14, R14, 0.5 ;  /* 0x3f0000000e0e7820 */ /* 0x000fc60000410000 */
[----:B------:R-:W-:-:S04]  /*a4b0*/  FFMA R11, -R10, R10, R45 ;  /* 0x0000000a0a0b7223 */ /* 0x000fc8000000012d */
[----:B------:R-:W-:-:S07]  /*a4c0*/  FFMA R11, R11, R14, R10 ;  /* 0x0000000e0b0b7223 */ /* 0x000fce000000000a */
.L_x_139:
[----:B------:R-:W-:Y:S05]  /*a4d0*/  BSYNC.RECONVERGENT B0 ;  /* 0x0000000000007941 */ /* 0x000fea0003800200 */
.L_x_137:
        /* <DEDUP_REMOVED lines=17> */
.L_x_143:
[----:B------:R-:W-:Y:S05]  /*a5f0*/  BSYNC.RECONVERGENT B3 ;  /* 0x0000000000037941 */ /* 0x000fea0003800200 */
.L_x_142:
        /* <DEDUP_REMOVED lines=15> */
.L_x_145:
[----:B------:R-:W-:Y:S05]  /*a6f0*/  BSYNC.RECONVERGENT B3 ;  /* 0x0000000000037941 */ /* 0x000fea0003800200 */
.L_x_144:
        /* <DEDUP_REMOVED lines=15> */
.L_x_147:
[----:B------:R-:W-:Y:S05]  /*a7f0*/  BSYNC.RECONVERGENT B3 ;  /* 0x0000000000037941 */ /* 0x000fea0003800200 */
.L_x_146:
[----:B------:R-:W-:-:S07]  /*a800*/  IMAD.MOV.U32 R0, RZ, RZ, R10 ;  /* 0x000000ffff007224 */ /* 0x000fce00078e000a */
.L_x_141:
[----:B------:R-:W-:Y:S05]  /*a810*/  BSYNC.RECONVERGENT B2 ;  /* 0x0000000000027941 */ /* 0x000fea0003800200 */
.L_x_140:
[----:B------:R-:W0:Y:S01]  /*a820*/  LDCU UR4, c[0x0][0x398] ;  /* 0x00007300ff0477ac */ /* 0x000e220008000800 */
[----:B------:R-:W-:Y:S01]  /*a830*/  HFMA2 R43, -RZ, RZ, 0, 0 ;  /* 0x00000000ff2b7431 */ /* 0x000fe200000001ff */
[----:B0-----:R-:W-:-:S09]  /*a840*/  UISETP.NE.AND UP0, UPT, UR4, URZ, UPT ;  /* 0x000000ff0400728c */ /* 0x001fd2000bf05270 */
[----:B------:R-:W-:Y:S05]  /*a850*/  BRA.U !UP0, `(.L_x_148) ;  /* 0x00000009086c7547 */ /* 0x000fea000b800000 */
[----:B------:R-:W-:Y:S01]  /*a860*/  FMUL R11, R8, R8 ;  /* 0x00000008080b7220 */ /* 0x000fe20000400000 */
[----:B------:R-:W-:Y:S02]  /*a870*/  IMAD.MOV.U32 R43, RZ, RZ, RZ ;  /* 0x000000ffff2b7224 */ /* 0x000fe400078e00ff */
[----:B------:R-:W-:Y:S02]  /*a880*/  IMAD.MOV.U32 R44, RZ, RZ, RZ ;  /* 0x000000ffff2c7224 */ /* 0x000fe400078e00ff */
[----:B------:R-:W-:-:S04]  /*a890*/  FFMA R11, R4, R4, R11 ;  /* 0x00000004040b7223 */ /* 0x000fc8000000000b */
[----:B------:R-:W-:-:S04]  /*a8a0*/  FFMA R46, R0, R0, R11 ;  /* 0x00000000002e7223 */ /* 0x000fc8000000000b */
[----:B------:R0:W1:Y:S03]  /*a8b0*/  F2F.F64.F32 R20, R46 ;  /* 0x0000002e00147310 */ /* 0x0000660000201800 */
.L_x_168:
[----:B------:R-:W2:Y:S02]  /*a8c0*/  LDCU.64 UR4, c[0x0][0x390] ;  /* 0x00007200ff0477ac */ /* 0x000ea40008000a00 */
[----:B--2---:R-:W-:-:S04]  /*a8d0*/  IADD3 R22, P0, PT, R44, UR4, RZ ;  /* 0x000000042c167c10 */ /* 0x004fc8000ff1e0ff */
[----:B------:R-:W-:-:S05]  /*a8e0*/  LEA.HI.X.SX32 R23, R44, UR5, 0x1, P0 ;  /* 0x000000052c177c11 */ /* 0x000fca00080f0eff */
[----:B------:R-:W2:Y:S02]  /*a8f0*/  LDG.E R10, desc[UR36][R22.64+0x4] ;  /* 0x00000424160a7981 */ /* 0x000ea4000c1e1900 */
[----:B--2---:R-:W-:-:S13]  /*a900*/  ISETP.NE.AND P0, PT, R10, 0x6, PT ;  /* 0x000000060a00780c */ /* 0x004fda0003f05270 */
[----:B------:R-:W-:Y:S05]  /*a910*/  @P0 BRA `(.L_x_149) ;  /* 0x0000000800140947 */ /* 0x000fea0003800000 */
[----:B------:R-:W2:Y:S04]  /*a920*/  LDG.E R11, desc[UR36][R22.64+0x14] ;  /* 0x00001424160b7981 */ /* 0x000ea8000c1e1900 */
[----:B------:R-:W3:Y:S04]  /*a930*/  LDG.E R10, desc[UR36][R22.64+0x10] ;  /* 0x00001024160a7981 */ /* 0x000ee8000c1e1900 */
[----:B------:R-:W4:Y:S04]  /*a940*/  LDG.E R15, desc[UR36][R22.64+0x18] ;  /* 0x00001824160f7981 */ /* 0x000f28000c1e1900 */
[----:B------:R-:W5:Y:S01]  /*a950*/  LDG.E R14, desc[UR36][R22.64+0xcc] ;  /* 0x0000cc24160e7981 */ /* 0x000f62000c1e1900 */
[----:B------:R-:W-:Y:S01]  /*a960*/  BSSY.RECONVERGENT B3, `(.L_x_149) ;  /* 0x0000080000037945 */ /* 0x000fe20003800200 */
[----:B------:R-:W-:-:S02]  /*a970*/  IMAD.MOV.U32 R50, RZ, RZ, RZ ;  /* 0x000000ffff327224 */ /* 0x000fc400078e00ff */
[----:B--2---:R-:W-:Y:S01]  /*a980*/  FADD R25, R42, -R11 ;  /* 0x8000000b2a197221 */ /* 0x004fe20000000000 */
[----:B---3--:R-:W-:-:S03]  /*a990*/  FADD R11, R41, -R10 ;  /* 0x8000000a290b7221 */ /* 0x008fc60000000000 */
[C---:B------:R-:W-:Y:S01]  /*a9a0*/  FMUL R10, R25.reuse, R25 ;  /* 0x00000019190a7220 */ /* 0x040fe20000400000 */
[----:B------:R-:W-:Y:S01]  /*a9b0*/  FMUL R25, R25, R8 ;  /* 0x0000000819197220 */ /* 0x000fe20000400000 */
[----:B----4-:R-:W-:Y:S02]  /*a9c0*/  FADD R15, R48, -R15 ;  /* 0x8000000f300f7221 */ /* 0x010fe40000000000 */
[C---:B------:R-:W-:Y:S01]  /*a9d0*/  FFMA R10, R11.reuse, R11, R10 ;  /* 0x0000000b0b0a7223 */ /* 0x040fe2000000000a */
[----:B------:R-:W-:-:S03]  /*a9e0*/  FFMA R25, R11, R4, R25 ;  /* 0x000000040b197223 */ /* 0x000fc60000000019 */
[C---:B------:R-:W-:Y:S01]  /*a9f0*/  FFMA R11, R15.reuse, R15, R10 ;  /* 0x0000000f0f0b7223 */ /* 0x040fe2000000000a */
[----:B------:R-:W-:Y:S01]  /*aa00*/  FFMA R25, R15, R0, R25 ;  /* 0x000000000f197223 */ /* 0x000fe20000000019 */
[----:B------:R-:W-:Y:S02]  /*aa10*/  FMUL R15, R46, -4 ;  /* 0xc08000002e0f7820 */ /* 0x000fe40000400000 */
[----:B-----5:R-:W-:Y:S01]  /*aa20*/  FFMA R10, -R14, R14, R11 ;  /* 0x0000000e0e0a7223 */ /* 0x020fe2000000010b */
[----:B------:R-:W-:-:S03]  /*aa30*/  FADD R28, R25, R25 ;  /* 0x00000019191c7221 */ /* 0x000fc60000000000 */
[----:B------:R-:W-:-:S04]  /*aa40*/  FMUL R15, R10, R15 ;  /* 0x0000000f0a0f7220 */ /* 0x000fc80000400000 */
[----:B------:R-:W-:-:S05]  /*aa50*/  FFMA R14, R28, R28, R15 ;  /* 0x0000001c1c0e7223 */ /* 0x000fca000000000f */
[----:B------:R-:W-:-:S13]  /*aa60*/  FSETP.GEU.AND P0, PT, R14, RZ, PT ;  /* 0x000000ff0e00720b */ /* 0x000fda0003f0e000 */
[----:B------:R-:W-:Y:S05]  /*aa70*/  @!P0 BRA `(.L_x_150) ;  /* 0x0000000400b88947 */ /* 0x000fea0003800000 */
[----:B------:R-:W-:Y:S01]  /*aa80*/  FSETP.GEU.AND P0, PT, R14, 4.9999998585903426829e-10, PT ;  /* 0x3009705f0e00780b */ /* 0x000fe20003f0e000 */
[----:B------:R-:W-:-:S12]  /*aa90*/  BSSY.RECONVERGENT B2, `(.L_x_151) ;  /* 0x000005f000027945 */ /* 0x000fd80003800200 */
[----:B------:R-:W-:Y:S05]  /*aaa0*/  @P0 BRA `(.L_x_152) ;  /* 0x00000000006c0947 */ /* 0x000fea0003800000 */
[----:B-1----:R-:W1:Y:S01]  /*aab0*/  MUFU.RCP64H R15, R21 ;  /* 0x00000015000f7308 */ /* 0x002e620000001800 */
[----:B------:R-:W-:Y:S01]  /*aac0*/  IMAD.MOV.U32 R14, RZ, RZ, 0x1 ;  /* 0x00000001ff0e7424 */ /* 0x000fe200078e00ff */
[----:B------:R-:W-:Y:S05]  /*aad0*/  BSSY.RECONVERGENT B0, `(.L_x_153) ;  /* 0x0000015000007945 */ /* 0x000fea0003800200 */
[----:B-1----:R-:W-:-:S08]  /*aae0*/  DFMA R10, -R20, R14, 1 ;  /* 0x3ff00000140a742b */ /* 0x002fd0000000010e */
[----:B------:R-:W-:Y:S02]  /*aaf0*/  DFMA R24, R10, R10, R10 ;  /* 0x0000000a0a18722b */ /* 0x000fe4000000000a */
[----:B------:R-:W1:Y:S06]  /*ab00*/  F2F.F64.F32 R10, R28 ;  /* 0x0000001c000a7310 */ /* 0x000e6c0000201800 */
[----:B------:R-:W-:-:S08]  /*ab10*/  DFMA R24, R14, R24, R14 ;  /* 0x000000180e18722b */ /* 0x000fd0000000000e */
[----:B------:R-:W-:Y:S02]  /*ab20*/  DFMA R14, -R20, R24, 1 ;  /* 0x3ff00000140e742b */ /* 0x000fe40000000118 */
[----:B-1----:R-:W-:-:S06]  /*ab30*/  DMUL R26, R10, -0.5 ;  /* 0xbfe000000a1a7828 */ /* 0x002fcc0000000000 */
        /* <DEDUP_REMOVED lines=11> */
[----:B0-----:R-:W-:Y:S05]  /*abf0*/  CALL.REL.NOINC `($__internal_0_$__cuda_sm20_div_rn_f64_full) ;  /* 0x0000000800bc7944 */ /* 0x001fea0003c00000 */
[----:B------:R-:W-:Y:S01]  /*ac00*/  MOV R10, R30 ;  /* 0x0000001e000a7202 */ /* 0x000fe20000000f00 */
[----:B------:R-:W-:-:S07]  /*ac10*/  IMAD.MOV.U32 R11, RZ, RZ, R31 ;  /* 0x000000ffff0b7224 */ /* 0x000fce00078e001f */
.L_x_154:
[----:B------:R-:W-:Y:S05]  /*ac20*/  BSYNC.RECONVERGENT B0 ;  /* 0x0000000000007941 */ /* 0x000fea0003800200 */
.L_x_153:
[----:B------:R-:W1:Y:S02]  /*ac30*/  F2F.F32.F64 R27, R10 ;  /* 0x0000000a001b7310 */ /* 0x000e640000301000 */
[----:B-1----:R-:W-:Y:S01]  /*ac40*/  IMAD.MOV.U32 R14, RZ, RZ, R27 ;  /* 0x000000ffff0e7224 */ /* 0x002fe200078e001b */
[----:B------:R-:W-:Y:S06]  /*ac50*/  BRA `(.L_x_155) ;  /* 0x0000000400087947 */ /* 0x000fec0003800000 */
.L_x_152:
        /* <DEDUP_REMOVED lines=11> */
[----:B------:R-:W-:Y:S05]  /*ad10*/  BRA `(.L_x_160) ;  /* 0x0000000000107947 */ /* 0x000fea0003800000 */
.L_x_159:
[----:B------:R-:W-:Y:S01]  /*ad20*/  FMUL.FTZ R11, R14, R15 ;  /* 0x0000000f0e0b7220 */ /* 0x000fe20000410000 */
[----:B------:R-:W-:-:S03]  /*ad30*/  FMUL.FTZ R15, R15, 0.5 ;  /* 0x3f0000000f0f7820 */ /* 0x000fc60000410000 */
[----:B------:R-:W-:-:S04]  /*ad40*/  FFMA R14, -R11, R11, R14 ;  /* 0x0000000b0b0e7223 */ /* 0x000fc8000000010e */
[----:B------:R-:W-:-:S07]  /*ad50*/  FFMA R11, R14, R15, R11 ;  /* 0x0000000f0e0b7223 */ /* 0x000fce000000000b */
.L_x_160:
[----:B------:R-:W-:Y:S05]  /*ad60*/  BSYNC.RECONVERGENT B1 ;  /* 0x0000000000017941 */ /* 0x000fea0003800200 */
.L_x_158:
[----:B------:R-:W-:Y:S01]  /*ad70*/  FADD R11, R28, R11 ;  /* 0x0000000b1c0b7221 */ /* 0x000fe20000000000 */
[----:B------:R-:W-:Y:S06]  /*ad80*/  BRA `(.L_x_161) ;  /* 0x00000000003c7947 */ /* 0x000fec0003800000 */
.L_x_157:
        /* <DEDUP_REMOVED lines=9> */
.L_x_163:
[----:B------:R-:W-:Y:S01]  /*ae20*/  FMUL.FTZ R11, R14, R15 ;  /* 0x0000000f0e0b7220 */ /* 0x000fe20000410000 */
[----:B------:R-:W-:-:S03]  /*ae30*/  FMUL.FTZ R15, R15, 0.5 ;  /* 0x3f0000000f0f7820 */ /* 0x000fc60000410000 */
[----:B------:R-:W-:-:S04]  /*ae40*/  FFMA R14, -R11, R11, R14 ;  /* 0x0000000b0b0e7223 */ /* 0x000fc8000000010e */
[----:B------:R-:W-:-:S07]  /*ae50*/  FFMA R11, R14, R15, R11 ;  /* 0x0000000f0e0b7223 */ /* 0x000fce000000000b */
.L_x_164:
[----:B------:R-:W-:Y:S05]  /*ae60*/  BSYNC.RECONVERGENT B1 ;  /* 0x0000000000017941 */ /* 0x000fea0003800200 */
.L_x_162:
[----:B------:R-:W-:-:S07]  /*ae70*/  FADD R11, R28, -R11 ;  /* 0x8000000b1c0b7221 */ /* 0x000fce0000000000 */
.L_x_161:
[----:B------:R-:W-:Y:S05]  /*ae80*/  BSYNC.RECONVERGENT B0 ;  /* 0x0000000000007941 */ /* 0x000fea0003800200 */
.L_x_156:
[----:B------:R-:W2:Y:S01]  /*ae90*/  MUFU.RCP R15, R46 ;  /* 0x0000002e000f7308 */ /* 0x000ea20000001000 */
[----:B------:R-:W-:Y:S01]  /*aea0*/  FMUL R11, R11, -0.5 ;  /* 0xbf0000000b0b7820 */ /* 0x000fe20000400000 */
[----:B------:R-:W-:Y:S06]  /*aeb0*/  BSSY.RECONVERGENT B4, `(.L_x_165) ;  /* 0x000000d000047945 */ /* 0x000fec0003800200 */
[----:B------:R-:W3:Y:S01]  /*aec0*/  FCHK P0, R11, R46 ;  /* 0x0000002e0b007302 */ /* 0x000ee20000000000 */
[----:B--2---:R-:W-:-:S04]  /*aed0*/  FFMA R14, -R46, R15, 1 ;  /* 0x3f8000002e0e7423 */ /* 0x004fc8000000010f */
[----:B------:R-:W-:-:S04]  /*aee0*/  FFMA R14, R15, R14, R15 ;  /* 0x0000000e0f0e7223 */ /* 0x000fc8000000000f */
[----:B------:R-:W-:-:S04]  /*aef0*/  FFMA R15, R11, R14, RZ ;  /* 0x0000000e0b0f7223 */ /* 0x000fc800000000ff */
[----:B------:R-:W-:-:S04]  /*af00*/  FFMA R24, -R46, R15, R11 ;  /* 0x0000000f2e187223 */ /* 0x000fc8000000010b */
[----:B------:R-:W-:Y:S01]  /*af10*/  FFMA R27, R14, R24, R15 ;  /* 0x000000180e1b7223 */ /* 0x000fe2000000000f */
[----:B---3--:R-:W-:Y:S06]  /*af20*/  @!P0 BRA `(.L_x_166) ;  /* 0x0000000000148947 */ /* 0x008fec0003800000 */
[----:B------:R-:W-:Y:S01]  /*af30*/  MOV R14, R11 ;  /* 0x0000000b000e7202 */ /* 0x000fe20000000f00 */
[----:B------:R-:W-:Y:S01]  /*af40*/  IMAD.MOV.U32 R15, RZ, RZ, R46 ;  /* 0x000000ffff0f7224 */ /* 0x000fe200078e002e */
[----:B------:R-:W-:-:S07]  /*af50*/  MOV R24, 0xaf70 ;  /* 0x0000af7000187802 */ /* 0x000fce0000000f00 */
[----:B01----:R-:W-:Y:S05]  /*af60*/  CALL.REL.NOINC `($__internal_2_$__cuda_sm3x_div_rn_noftz_f32_slowpath) ;  /* 0x0000000c00a87944 */ /* 0x003fea0003c00000 */
[----:B------:R-:W-:-:S07]  /*af70*/  IMAD.MOV.U32 R27, RZ, RZ, R25 ;  /* 0x000000ffff1b7224 */ /* 0x000fce00078e0019 */
.L_x_166:
[----:B------:R-:W-:Y:S05]  /*af80*/  BSYNC.RECONVERGENT B4 ;  /* 0x0000000000047941 */ /* 0x000fea0003800200 */
.L_x_165:
[----:B------:R-:W2:Y:S01]  /*af90*/  MUFU.RCP R14, R11 ;  /* 0x0000000b000e7308 */ /* 0x000ea20000001000 */
[----:B------:R-:W-:Y:S07]  /*afa0*/  BSSY.RECONVERGENT B4, `(.L_x_155) ;  /* 0x000000d000047945 */ /* 0x000fee0003800200 */
[----:B------:R-:W3:Y:S01]  /*afb0*/  FCHK P0, R10, R11 ;  /* 0x0000000b0a007302 */ /* 0x000ee20000000000 */
[----:B--2---:R-:W-:-:S04]  /*afc0*/  FFMA R15, -R11, R14, 1 ;  /* 0x3f8000000b0f7423 */ /* 0x004fc8000000010e */
[----:B------:R-:W-:-:S04]  /*afd0*/  FFMA R15, R14, R15, R14 ;  /* 0x0000000f0e0f7223 */ /* 0x000fc8000000000e */
[----:B------:R-:W-:-:S04]  /*afe0*/  FFMA R14, R10, R15, RZ ;  /* 0x0000000f0a0e7223 */ /* 0x000fc800000000ff */
[----:B------:R-:W-:-:S04]  /*aff0*/  FFMA R24, -R11, R14, R10 ;  /* 0x0000000e0b187223 */ /* 0x000fc8000000010a */
[----:B------:R-:W-:Y:S01]  /*b000*/  FFMA R14, R15, R24, R14 ;  /* 0x000000180f0e7223 */ /* 0x000fe2000000000e */
[----:B---3--:R-:W-:Y:S06]  /*b010*/  @!P0 BRA `(.L_x_167) ;  /* 0x0000000000148947 */ /* 0x008fec0003800000 */
[----:B------:R-:W-:Y:S01]  /*b020*/  IMAD.MOV.U32 R14, RZ, RZ, R10 ;  /* 0x000000ffff0e7224 */ /* 0x000fe200078e000a */
[----:B------:R-:W-:Y:S01]  /*b030*/  MOV R24, 0xb060 ;  /* 0x0000b06000187802 */ /* 0x000fe20000000f00 */
[----:B------:R-:W-:-:S07]  /*b040*/  IMAD.MOV.U32 R15, RZ, RZ, R11 ;  /* 0x000000ffff0f7224 */ /* 0x000fce00078e000b */
[----:B01----:R-:W-:Y:S05]  /*b050*/  CALL.REL.NOINC `($__internal_2_$__cuda_sm3x_div_rn_noftz_f32_slowpath) ;  /* 0x0000000c006c7944 */ /* 0x003fea0003c00000 */
[----:B------:R-:W-:-:S07]  /*b060*/  IMAD.MOV.U32 R14, RZ, RZ, R25 ;  /* 0x000000ffff0e7224 */ /* 0x000fce00078e0019 */
.L_x_167:
[----:B------:R-:W-:Y:S05]  /*b070*/  BSYNC.RECONVERGENT B4 ;  /* 0x0000000000047941 */ /* 0x000fea0003800200 */
.L_x_155:
[----:B------:R-:W-:Y:S05]  /*b080*/  BSYNC.RECONVERGENT B2 ;  /* 0x0000000000027941 */ /* 0x000fea0003800200 */
.L_x_151:
[----:B------:R-:W-:Y:S01]  /*b090*/  FSETP.GT.AND P0, PT, R27, R14, PT ;  /* 0x0000000e1b00720b */ /* 0x000fe20003f04000 */
[----:B------:R-:W-:-:S03]  /*b0a0*/  IMAD.MOV.U32 R50, RZ, RZ, RZ ;  /* 0x000000ffff327224 */ /* 0x000fc600078e00ff */
[----:B------:R-:W-:Y:S02]  /*b0b0*/  FSEL R10, R27, R14, P0 ;  /* 0x0000000e1b0a7208 */ /* 0x000fe40000000000 */
[----:B------:R-:W-:Y:S02]  /*b0c0*/  FSEL R11, R14, R27, P0 ;  /* 0x0000001b0e0b7208 */ /* 0x000fe40000000000 */
[----:B------:R-:W-:Y:S02]  /*b0d0*/  FSETP.GEU.AND P1, PT, R10, RZ, PT ;  /* 0x000000ff0a00720b */ /* 0x000fe40003f2e000 */
[----:B------:R-:W-:-:S13]  /*b0e0*/  FSETP.LT.AND P0, PT, R11, RZ, PT ;  /* 0x000000ff0b00720b */ /* 0x000fda0003f01000 */
[----:B------:R-:W-:Y:S05]  /*b0f0*/  @!P1 BRA P0, `(.L_x_150) ;  /* 0x0000000000189947 */ /* 0x000fea0000000000 */
[C---:B------:R-:W-:Y:S02]  /*b100*/  FSETP.GT.AND P0, PT, R11.reuse, RZ, PT ;  /* 0x000000ff0b00720b */ /* 0x040fe40003f04000 */
[----:B------:R-:W-:Y:S02]  /*b110*/  MOV R50, R11 ;  /* 0x0000000b00327202 */ /* 0x000fe40000000f00 */
[----:B------:R-:W-:-:S04]  /*b120*/  FSETP.LT.AND P0, PT, R11, R10, P0 ;  /* 0x0000000a0b00720b */ /* 0x000fc80000701000 */
[----:B------:R-:W-:-:S13]  /*b130*/  FSETP.GT.AND P2, PT, R11, R10, !P0 ;  /* 0x0000000a0b00720b */ /* 0x000fda0004744000 */
[----:B------:R-:W-:-:S05]  /*b140*/  @P2 FSEL R10, R11, R10, !P1 ;  /* 0x0000000a0b0a2208 */ /* 0x000fca0004800000 */
[----:B------:R-:W-:-:S07]  /*b150*/  @!P0 IMAD.MOV.U32 R50, RZ, RZ, R10 ;  /* 0x000000ffff328224 */ /* 0x000fce00078e000a */
.L_x_150:
[----:B------:R-:W-:Y:S05]  /*b160*/  BSYNC.RECONVERGENT B3 ;  /* 0x0000000000037941 */ /* 0x000fea0003800200 */
.L_x_149:
[----:B------:R-:W2:Y:S01]  /*b170*/  LDG.E R23, desc[UR36][R22.64] ;  /* 0x0000002416177981 */ /* 0x000ea2000c1e1900 */
[----:B------:R-:W3:Y:S01]  /*b180*/  LDCU UR4, c[0x0][0x398] ;  /* 0x00007300ff0477ac */ /* 0x000ee20008000800 */
[CC--:B------:R-:W-:Y:S02]  /*b190*/  FSETP.GEU.AND P1, PT, R50.reuse, R43.reuse, PT ;  /* 0x0000002b3200720b */ /* 0x0c0fe40003f2e000 */
[C---:B------:R-:W-:Y:S02]  /*b1a0*/  FSETP.GT.AND P0, PT, R50.reuse, 4.9999998585903426829e-10, PT ;  /* 0x3009705f3200780b */ /* 0x040fe40003f04000 */
[----:B------:R-:W-:Y:S02]  /*b1b0*/  FSEL R11, R50, R43, !P1 ;  /* 0x0000002b320b7208 */ /* 0x000fe40004800000 */
[----:B------:R-:W-:-:S09]  /*b1c0*/  FSETP.NEU.AND P2, PT, R43, RZ, PT ;  /* 0x000000ff2b00720b */ /* 0x000fd20003f4d000 */
[----:B------:R-:W-:Y:S01]  /*b1d0*/  @P0 FSEL R43, R50, R11, !P2 ;  /* 0x0000000b322b0208 */ /* 0x000fe20005000000 */
[----:B--2---:R-:W-:-:S05]  /*b1e0*/  IMAD.IADD R44, R23, 0x1, R44 ;  /* 0x00000001172c7824 */ /* 0x004fca00078e022c */
[----:B---3--:R-:W-:-:S13]  /*b1f0*/  ISETP.GE.U32.AND P1, PT, R44, UR4, PT ;  /* 0x000000042c007c0c */ /* 0x008fda000bf26070 */
[----:B------:R-:W-:Y:S05]  /*b200*/  @!P1 BRA `(.L_x_168) ;  /* 0xfffffff400ac9947 */ /* 0x000fea000383ffff */
.L_x_148:
[----:B------:R-:W2:Y:S01]  /*b210*/  F2F.F64.F32 R10, R43 ;  /* 0x0000002b000a7310 */ /* 0x000ea20000201800 */
[----:B------:R-:W-:Y:S01]  /*b220*/  UMOV UR4, 0x10175ee6 ;  /* 0x10175ee600047882 */ /* 0x000fe20000000000 */
[----:B------:R-:W-:Y:S01]  /*b230*/  UMOV UR5, 0x3b4e3920 ;  /* 0x3b4e392000057882 */ /* 0x000fe20000000000 */
[----:B------:R-:W-:Y:S01]  /*b240*/  BSSY.RELIABLE B8, `(.L_x_169) ;  /* 0x0000010000087945 */ /* 0x000fe20003800100 */
[----:B--2---:R-:W-:-:S06]  /*b250*/  DSETP.GT.AND P0, PT, R10, UR4, PT ;  /* 0x000000040a007e2a */ /* 0x004fcc000bf04000 */
[----:B------:R-:W-:-:S13]  /*b260*/  FSETP.GEU.OR P0, PT, R43, R45, !P0 ;  /* 0x0000002d2b00720b */ /* 0x000fda000470e400 */
[----:B------:R-:W-:Y:S05]  /*b270*/  @P0 BRA `(.L_x_170) ;  /* 0x0000000000180947 */ /* 0x000fea0003800000 */
[----:B------:R-:W-:-:S13]  /*b280*/  FSETP.NEU.AND P0, PT, R45, RZ, PT ;  /* 0x000000ff2d00720b */ /* 0x000fda0003f0d000 */
[----:B------:R-:W-:Y:S05]  /*b290*/  @!P0 BRA `(.L_x_171) ;  /* 0x0000000000288947 */ /* 0x000fea0003800000 */
[----:B------:R-:W2:Y:S02]  /*b2a0*/  LDC.64 R10, c[0x0][0x3a0] ;  /* 0x0000e800ff0a7b82 */ /* 0x000ea40000000a00 */
[----:B--2---:R-:W2:Y:S02]  /*b2b0*/  LDG.E R10, desc[UR36][R10.64+0x24] ;  /* 0x000024240a0a7981 */ /* 0x004ea4000c1e1900 */
[----:B--2---:R-:W-:-:S13]  /*b2c0*/  ISETP.NE.AND P0, PT, R10, RZ, PT ;  /* 0x000000ff0a00720c */ /* 0x004fda0003f05270 */
[----:B------:R-:W-:Y:S05]  /*b2d0*/  @!P0 BRA `(.L_x_171) ;  /* 0x0000000000188947 */ /* 0x000fea0003800000 */
.L_x_170:
[----:B------:R-:W-:-:S04]  /*b2e0*/  FMUL R11, R8, R5 ;  /* 0x00000005080b7220 */ /* 0x000fc80000400000 */
[----:B------:R-:W-:-:S04]  /*b2f0*/  FFMA R11, R4, R9, R11 ;  /* 0x00000009040b7223 */ /* 0x000fc8000000000b */
[----:B------:R-:W-:-:S05]  /*b300*/  FFMA R11, R0, R3, R11 ;  /* 0x00000003000b7223 */ /* 0x000fca000000000b */
[----:B------:R-:W-:-:S13]  /*b310*/  FSETP.GT.AND P0, PT, R11, 4.9999998585903426829e-10, PT ;  /* 0x3009705f0b00780b */ /* 0x000fda0003f04000 */
[----:B------:R-:W-:Y:S05]  /*b320*/  @P0 BREAK.RELIABLE B8 ;  /* 0x0000000000080942 */ /* 0x000fea0003800100 */
[----:B------:R-:W-:Y:S05]  /*b330*/  @P0 BRA `(.L_x_172) ;  /* 0x00000000001c0947 */ /* 0x000fea0003800000 */
.L_x_171:
[----:B------:R-:W-:Y:S05]  /*b340*/  BSYNC.RELIABLE B8 ;  /* 0x0000000000087941 */ /* 0x000fea0003800100 */
.L_x_169:
[----:B------:R-:W2:Y:S01]  /*b350*/  LDG.E R18, desc[UR36][R18.64] ;  /* 0x0000002412127981 */ /* 0x000ea2000c1e1900 */
[----:B------:R-:W3:Y:S01]  /*b360*/  LDCU UR4, c[0x0][0x3b8] ;  /* 0x00007700ff0477ac */ /* 0x000ee20008000800 */
[----:B--2---:R-:W-:-:S05]  /*b370*/  IMAD.IADD R47, R18, 0x1, R47 ;  /* 0x00000001122f7824 */ /* 0x004fca00078e022f */
[----:B---3--:R-:W-:-:S13]  /*b380*/  ISETP.GE.U32.AND P0, PT, R47, UR4, PT ;  /* 0x000000042f007c0c */ /* 0x008fda000bf06070 */
[----:B------:R-:W-:Y:S05]  /*b390*/  @!P0 BRA `(.L_x_173) ;  /* 0xffffffec00e88947 */ /* 0x000fea000383ffff */
[----:B------:R-:W-:Y:S05]  /*b3a0*/  BRA `(.L_x_174) ;  /* 0x0000000000b47947 */ /* 0x000fea0003800000 */
.L_x_172:
[----:B------:R-:W2:Y:S04]  /*b3b0*/  LDG.E R8, desc[UR36][R18.64+0x28] ;  /* 0x0000282412087981 */ /* 0x000ea8000c1e1900 */
[----:B------:R-:W3:Y:S04]  /*b3c0*/  LDG.E R3, desc[UR36][R18.64+0x24] ;  /* 0x0000242412037981 */ /* 0x000ee8000c1e1900 */
[----:B------:R-:W4:Y:S04]  /*b3d0*/  LDG.E R5, desc[UR36][R12.64+0x30] ;  /* 0x000030240c057981 */ /* 0x000f28000c1e1900 */
[----:B------:R-:W5:Y:S04]  /*b3e0*/  LDG.E R4, desc[UR36][R12.64+0x2c] ;  /* 0x00002c240c047981 */ /* 0x000f68000c1e1900 */
[----:B------:R-:W5:Y:S01]  /*b3f0*/  LDG.E R0, desc[UR36][R12.64+0x28] ;  /* 0x000028240c007981 */ /* 0x000f62000c1e1900 */
[----:B------:R-:W-:Y:S01]  /*b400*/  I2F.U8 R14, R39 ;  /* 0x00000027000e7306 */ /* 0x000fe20000001000 */
[----:B------:R-:W0:Y:S07]  /*b410*/  LDCU.64 UR4, c[0x4][0x8] ;  /* 0x01000100ff0477ac */ /* 0x000e2e0008000a00 */
[----:B--2---:R-:W2:Y:S01]  /*b420*/  I2F.U8 R10, R8 ;  /* 0x00000008000a7306 */ /* 0x004ea20000001000 */
[----:B------:R-:W-:-:S04]  /*b430*/  SHF.R.U32.HI R9, RZ, 0x8, R8 ;  /* 0x00000008ff097819 */ /* 0x000fc80000011608 */
[----:B------:R-:W-:-:S04]  /*b440*/  LOP3.LUT R9, R9, 0xff, RZ, 0xc0, !PT ;  /* 0x000000ff09097812 */ /* 0x000fc800078ec0ff */
[----:B------:R-:W-:-:S05]  /*b450*/  I2FP.F32.U32 R9, R9 ;  /* 0x0000000900097245 */ /* 0x000fca0000201000 */
[C---:B---3--:R-:W-:Y:S01]  /*b460*/  FFMA R40, R3.reuse, R9, R40 ;  /* 0x0000000903287223 */ /* 0x048fe20000000028 */
[----:B--2---:R-:W-:Y:S01]  /*b470*/  FFMA R38, R3, R10, R38 ;  /* 0x0000000a03267223 */ /* 0x004fe20000000026 */
[----:B------:R-:W-:Y:S02]  /*b480*/  SHF.R.U32.HI R10, RZ, 0x10, R8 ;  /* 0x00000010ff0a7819 */ /* 0x000fe40000011608 */
[----:B------:R-:W-:Y:S01]  /*b490*/  SHF.R.U32.HI R9, RZ, 0x8, R2 ;  /* 0x00000008ff097819 */ /* 0x000fe20000011602 */
[----:B------:R-:W-:Y:S01]  /*b4a0*/  FMUL R38, R11, R38 ;  /* 0x000000260b267220 */ /* 0x000fe20000400000 */
[----:B------:R-:W-:Y:S02]  /*b4b0*/  LOP3.LUT R10, R10, 0xff, RZ, 0xc0, !PT ;  /* 0x000000ff0a0a7812 */ /* 0x000fe400078ec0ff */
[----:B------:R-:W-:Y:S01]  /*b4c0*/  LOP3.LUT R9, R9, 0xff, RZ, 0xc0, !PT ;  /* 0x000000ff09097812 */ /* 0x000fe200078ec0ff */
[----:B----4-:R-:W-:Y:S01]  /*b4d0*/  FFMA R14, R5, R38, R14 ;  /* 0x00000026050e7223 */ /* 0x010fe2000000000e */
[----:B------:R-:W-:Y:S01]  /*b4e0*/  SHF.R.U32.HI R2, RZ, 0x10, R2 ;  /* 0x00000010ff027819 */ /* 0x000fe20000011602 */
[----:B------:R-:W-:Y:S01]  /*b4f0*/  FMUL R5, R11, R40 ;  /* 0x000000280b057220 */ /* 0x000fe20000400000 */
[----:B------:R-:W-:-:S02]  /*b500*/  I2FP.F32.U32 R8, R10 ;  /* 0x0000000a00087245 */ /* 0x000fc40000201000 */
[----:B------:R-:W-:Y:S01]  /*b510*/  I2FP.F32.U32 R9, R9 ;  /* 0x0000000900097245 */ /* 0x000fe20000201000 */
[----:B------:R-:W2:Y:S01]  /*b520*/  F2I.U32.TRUNC.NTZ R14, R14 ;  /* 0x0000000e000e7305 */ /* 0x000ea2000020f000 */
[----:B------:R-:W-:Y:S01]  /*b530*/  LOP3.LUT R2, R2, 0xff, RZ, 0xc0, !PT ;  /* 0x000000ff02027812 */ /* 0x000fe200078ec0ff */
[----:B------:R-:W-:Y:S02]  /*b540*/  FFMA R8, R3, R8, R17 ;  /* 0x0000000803087223 */ /* 0x000fe40000000011 */
[----:B-----5:R-:W-:Y:S01]  /*b550*/  FFMA R4, R4, R5, R9 ;  /* 0x0000000504047223 */ /* 0x020fe20000000009 */
[----:B------:R-:W-:Y:S01]  /*b560*/  I2FP.F32.U32 R5, R2 ;  /* 0x0000000200057245 */ /* 0x000fe20000201000 */
[----:B------:R-:W-:-:S04]  /*b570*/  FMUL R3, R11, R8 ;  /* 0x000000080b037220 */ /* 0x000fc80000400000 */
[----:B------:R-:W-:Y:S01]  /*b580*/  FFMA R3, R0, R3, R5 ;  /* 0x0000000300037223 */ /* 0x000fe20000000005 */
[----:B------:R-:W3:Y:S01]  /*b590*/  F2I.U32.TRUNC.NTZ R4, R4 ;  /* 0x0000000400047305 */ /* 0x000ee2000020f000 */
[----:B--2---:R-:W-:-:S07]  /*b5a0*/  VIMNMX.U32 R5, PT, PT, R14, 0xff, PT ;  /* 0x000000ff0e057848 */ /* 0x004fce0003fe0000 */
[----:B------:R-:W2:Y:S01]  /*b5b0*/  F2I.U32.TRUNC.NTZ R3, R3 ;  /* 0x0000000300037305 */ /* 0x000ea2000020f000 */
[----:B---3--:R-:W-:Y:S01]  /*b5c0*/  VIMNMX.U32 R2, PT, PT, R4, 0xff, PT ;  /* 0x000000ff04027848 */ /* 0x008fe20003fe0000 */
[----:B0-----:R-:W-:-:S03]  /*b5d0*/  IMAD.U32 R4, RZ, RZ, UR4 ;  /* 0x00000004ff047e24 */ /* 0x001fc6000f8e00ff */
[----:B------:R-:W-:Y:S02]  /*b5e0*/  PRMT R5, R5, 0x6540, R2 ;  /* 0x0000654005057816 */ /* 0x000fe40000000002 */
[----:B--2---:R-:W-:-:S05]  /*b5f0*/  VIMNMX.U32 R0, PT, PT, R3, 0xff, PT ;  /* 0x000000ff03007848 */ /* 0x004fca0003fe0000 */
[----:B------:R-:W-:Y:S01]  /*b600*/  IMAD.U32 R2, R0, 0x10000, RZ ;  /* 0x0001000000027824 */ /* 0x000fe200078e00ff */
[----:B------:R-:W-:-:S04]  /*b610*/  MOV R0, 0x0 ;  /* 0x0000000000007802 */ /* 0x000fc80000000f00 */
[----:B------:R-:W-:Y:S01]  /*b620*/  LOP3.LUT R2, R5, R2, RZ, 0xfc, !PT ;  /* 0x0000000205027212 */ /* 0x000fe200078efcff */
[----:B------:R0:W2:Y:S01]  /*b630*/  LDC.64 R8, c[0x4][R0] ;  /* 0x0100000000087b82 */ /* 0x0000a20000000a00 */
[----:B------:R-:W-:-:S03]  /*b640*/  IMAD.U32 R5, RZ, RZ, UR5 ;  /* 0x00000005ff057e24 */ /* 0x000fc6000f8e00ff */
[----:B------:R0:W-:Y:S04]  /*b650*/  STL [R1], R2 ;  /* 0x0000000201007387 */ /* 0x0001e80000100800 */
[----:B-1----:R-:W-:-:S07]  /*b660*/  LEPC R20, `(.L_x_174) ;  /* 0x000000001014794e */ /* 0x002fce0000000000 */
[----:B0-2---:R-:W-:Y:S05]  /*b670*/  CALL.ABS.NOINC R8 ;  /* 0x0000000008007343 */ /* 0x005fea0003c00000 */
.L_x_174:
[----:B------:R-:W-:Y:S05]  /*b680*/  BSYNC.RECONVERGENT B7 ;  /* 0x0000000000077941 */ /* 0x000fea0003800200 */
.L_x_136:
[----:B------:R-:W-:-:S07]  /*b690*/  IADD3 R9, PT, PT, R2, -0x1000000, RZ ;  /* 0xff00000002097810 */ /* 0x000fce0007ffe0ff */
.L_x_104:
[----:B------:R-:W-:Y:S05]  /*b6a0*/  BSYNC.RECONVERGENT B6 ;  /* 0x0000000000067941 */ /* 0x000fea0003800200 */
.L_x_103:
[----:B------:R-:W2:Y:S02]  /*b6b0*/  LDC.64 R2, c[0x0][0x380] ;  /* 0x0000e000ff027b82 */ /* 0x000ea40000000a00 */
[----:B--2---:R-:W-:-:S05]  /*b6c0*/  IMAD.WIDE R16, R16, 0x4, R2 ;  /* 0x0000000410107825 */ /* 0x004fca00078e0202 */
[----:B------:R-:W-:Y:S01]  /*b6d0*/  STG.E desc[UR36][R16.64], R9 ;  /* 0x0000000910007986 */ /* 0x000fe2000c101924 */
[----:B------:R-:W-:Y:S05]  /*b6e0*/  EXIT ;  /* 0x000000000000794d */ /* 0x000fea0003800000 */
        .weak           $__internal_0_$__cuda_sm20_div_rn_f64_full
        .type           $__internal_0_$__cuda_sm20_div_rn_f64_full,@function
        .size           $__internal_0_$__cuda_sm20_div_rn_f64_full,($__internal_1_$__cuda_sm20_sqrt_rn_f32_slowpath - $__internal_0_$__cuda_sm20_div_rn_f64_full)
$__internal_0_$__cuda_sm20_div_rn_f64_full:
[C---:B------:R-:W-:Y:S01]  /*b6f0*/  FSETP.GEU.AND P0, PT, |R15|.reuse, 1.469367938527859385e-39, PT ;  /* 0x001000000f00780b */ /* 0x040fe20003f0e200 */
[----:B------:R-:W-:Y:S01]  /*b700*/  IMAD.MOV.U32 R30, RZ, RZ, 0x1 ;  /* 0x00000001ff1e7424 */ /* 0x000fe200078e00ff */
[----:B------:R-:W-:Y:S01]  /*b710*/  LOP3.LUT R24, R15, 0x800fffff, RZ, 0xc0, !PT ;  /* 0x800fffff0f187812 */ /* 0x000fe200078ec0ff */
[----:B------:R-:W-:Y:S01]  /*b720*/  IMAD.MOV.U32 R49, RZ, RZ, 0x1ca00000 ;  /* 0x1ca00000ff317424 */ /* 0x000fe200078e00ff */
[C---:B------:R-:W-:Y:S01]  /*b730*/  FSETP.GEU.AND P2, PT, |R27|.reuse, 1.469367938527859385e-39, PT ;  /* 0x001000001b00780b */ /* 0x040fe20003f4e200 */
[----:B------:R-:W-:Y:S01]  /*b740*/  BSSY.RECONVERGENT B1, `(.L_x_175) ;  /* 0x0000053000017945 */ /* 0x000fe20003800200 */
[----:B------:R-:W-:Y:S01]  /*b750*/  LOP3.LUT R25, R24, 0x3ff00000, RZ, 0xfc, !PT ;  /* 0x3ff0000018197812 */ /* 0x000fe200078efcff */
[----:B------:R-:W-:Y:S01]  /*b760*/  IMAD.MOV.U32 R24, RZ, RZ, R14 ;  /* 0x000000ffff187224 */ /* 0x000fe200078e000e */
[----:B------:R-:W-:Y:S02]  /*b770*/  LOP3.LUT R37, R27, 0x7ff00000, RZ, 0xc0, !PT ;  /* 0x7ff000001b257812 */ /* 0x000fe400078ec0ff */
[----:B------:R-:W-:-:S03]  /*b780*/  LOP3.LUT R52, R15, 0x7ff00000, RZ, 0xc0, !PT ;  /* 0x7ff000000f347812 */ /* 0x000fc600078ec0ff */
[----:B------:R-:W-:Y:S01]  /*b790*/  @!P0 DMUL R24, R14, 8.98846567431157953865e+307 ;  /* 0x7fe000000e188828 */ /* 0x000fe20000000000 */
[----:B------:R-:W-:-:S03]  /*b7a0*/  ISETP.GE.U32.AND P1, PT, R37, R52, PT ;  /* 0x000000342500720c */ /* 0x000fc60003f26070 */
[----:B------:R-:W-:Y:S02]  /*b7b0*/  @!P2 LOP3.LUT R32, R15, 0x7ff00000, RZ, 0xc0, !PT ;  /* 0x7ff000000f20a812 */ /* 0x000fe400078ec0ff */
[----:B------:R-:W0:Y:S02]  /*b7c0*/  MUFU.RCP64H R31, R25 ;  /* 0x00000019001f7308 */ /* 0x000e240000001800 */
[----:B------:R-:W-:-:S04]  /*b7d0*/  @!P2 ISETP.GE.U32.AND P3, PT, R37, R32, PT ;  /* 0x000000202500a20c */ /* 0x000fc80003f66070 */
[----:B------:R-:W-:-:S04]  /*b7e0*/  @!P2 SEL R33, R49, 0x63400000, !P3 ;  /* 0x634000003121a807 */ /* 0x000fc80005800000 */
[----:B------:R-:W-:-:S04]  /*b7f0*/  @!P2 LOP3.LUT R34, R33, 0x80000000, R27, 0xf8, !PT ;  /* 0x800000002122a812 */ /* 0x000fc800078ef81b */
[----:B------:R-:W-:Y:S01]  /*b800*/  @!P2 LOP3.LUT R35, R34, 0x100000, RZ, 0xfc, !PT ;  /* 0x001000002223a812 */ /* 0x000fe200078efcff */
[----:B------:R-:W-:Y:S01]  /*b810*/  @!P2 IMAD.MOV.U32 R34, RZ, RZ, RZ ;  /* 0x000000ffff22a224 */ /* 0x000fe200078e00ff */
[----:B0-----:R-:W-:-:S08]  /*b820*/  DFMA R28, R30, -R24, 1 ;  /* 0x3ff000001e1c742b */ /* 0x001fd00000000818 */
[----:B------:R-:W-:-:S08]  /*b830*/  DFMA R28, R28, R28, R28 ;  /* 0x0000001c1c1c722b */ /* 0x000fd0000000001c */
[----:B------:R-:W-:Y:S01]  /*b840*/  DFMA R30, R30, R28, R30 ;  /* 0x0000001c1e1e722b */ /* 0x000fe2000000001e */
[----:B------:R-:W-:Y:S01]  /*b850*/  SEL R29, R49, 0x63400000, !P1 ;  /* 0x63400000311d7807 */ /* 0x000fe20004800000 */
[----:B------:R-:W-:-:S03]  /*b860*/  IMAD.MOV.U32 R28, RZ, RZ, R26 ;  /* 0x000000ffff1c7224 */ /* 0x000fc600078e001a */
[----:B------:R-:W-:-:S03]  /*b870*/  LOP3.LUT R29, R29, 0x800fffff, R27, 0xf8, !PT ;  /* 0x800fffff1d1d7812 */ /* 0x000fc600078ef81b */
[----:B------:R-:W-:-:S03]  /*b880*/  DFMA R32, R30, -R24, 1 ;  /* 0x3ff000001e20742b */ /* 0x000fc60000000818 */
[----:B------:R-:W-:-:S05]  /*b890*/  @!P2 DFMA R28, R28, 2, -R34 ;  /* 0x400000001c1ca82b */ /* 0x000fca0000000822 */
[----:B------:R-:W-:-:S08]  /*b8a0*/  DFMA R32, R30, R32, R30 ;  /* 0x000000201e20722b */ /* 0x000fd0000000001e */
[----:B------:R-:W-:-:S08]  /*b8b0*/  DMUL R30, R32, R28 ;  /* 0x0000001c201e7228 */ /* 0x000fd00000000000 */
[----:B------:R-:W-:-:S08]  /*b8c0*/  DFMA R34, R30, -R24, R28 ;  /* 0x800000181e22722b */ /* 0x000fd0000000001c */
[----:B------:R-:W-:Y:S01]  /*b8d0*/  DFMA R32, R32, R34, R30 ;  /* 0x000000222020722b */ /* 0x000fe2000000001e */
[----:B------:R-:W-:Y:S01]  /*b8e0*/  IMAD.MOV.U32 R35, RZ, RZ, R37 ;  /* 0x000000ffff237224 */ /* 0x000fe200078e0025 */
[----:B------:R-:W-:Y:S02]  /*b8f0*/  @!P2 LOP3.LUT R35, R29, 0x7ff00000, RZ, 0xc0, !PT ;  /* 0x7ff000001d23a812 */ /* 0x000fe400078ec0ff */
[----:B------:R-:W-:Y:S02]  /*b900*/  MOV R34, R52 ;  /* 0x0000003400227202 */ /* 0x000fe40000000f00 */
[----:B------:R-:W-:Y:S01]  /*b910*/  @!P0 LOP3.LUT R34, R25, 0x7ff00000, RZ, 0xc0, !PT ;  /* 0x7ff0000019228812 */ /* 0x000fe200078ec0ff */
[----:B------:R-:W-:-:S04]  /*b920*/  VIADD R30, R35, 0xffffffff ;  /* 0xffffffff231e7836 */ /* 0x000fc80000000000 */
[----:B------:R-:W-:Y:S01]  /*b930*/  VIADD R31, R34, 0xffffffff ;  /* 0xffffffff221f7836 */ /* 0x000fe20000000000 */
[----:B------:R-:W-:-:S04]  /*b940*/  ISETP.GT.U32.AND P0, PT, R30, 0x7feffffe, PT ;  /* 0x7feffffe1e00780c */ /* 0x000fc80003f04070 */
[----:B------:R-:W-:-:S13]  /*b950*/  ISETP.GT.U32.OR P0, PT, R31, 0x7feffffe, P0 ;  /* 0x7feffffe1f00780c */ /* 0x000fda0000704470 */
[----:B------:R-:W-:Y:S05]  /*b960*/  @P0 BRA `(.L_x_176) ;  /* 0x00000000006c0947 */ /* 0x000fea0003800000 */
[----:B------:R-:W-:-:S04]  /*b970*/  LOP3.LUT R30, R15, 0x7ff00000, RZ, 0xc0, !PT ;  /* 0x7ff000000f1e7812 */ /* 0x000fc800078ec0ff */
[CC--:B------:R-:W-:Y:S02]  /*b980*/  VIADDMNMX R26, R37.reuse, -R30.reuse, 0xb9600000, !PT ;  /* 0xb9600000251a7446 */ /* 0x0c0fe4000780091e */
[----:B------:R-:W-:Y:S02]  /*b990*/  ISETP.GE.U32.AND P0, PT, R37, R30, PT ;  /* 0x0000001e2500720c */ /* 0x000fe40003f06070 */
[----:B------:R-:W-:Y:S02]  /*b9a0*/  VIMNMX R26, PT, PT, R26, 0x46a00000, PT ;  /* 0x46a000001a1a7848 */ /* 0x000fe40003fe0100 */
[----:B------:R-:W-:-:S05]  /*b9b0*/  SEL R49, R49, 0x63400000, !P0 ;  /* 0x6340000031317807 */ /* 0x000fca0004000000 */
[----:B------:R-:W-:Y:S02]  /*b9c0*/  IMAD.IADD R34, R26, 0x1, -R49 ;  /* 0x000000011a227824 */ /* 0x000fe400078e0a31 */
[----:B------:R-:W-:Y:S02]  /*b9d0*/  IMAD.MOV.U32 R26, RZ, RZ, RZ ;  /* 0x000000ffff1a7224 */ /* 0x000fe400078e00ff */
[----:B------:R-:W-:-:S06]  /*b9e0*/  VIADD R27, R34, 0x7fe00000 ;  /* 0x7fe00000221b7836 */ /* 0x000fcc0000000000 */
[----:B------:R-:W-:-:S10]  /*b9f0*/  DMUL R30, R32, R26 ;  /* 0x0000001a201e7228 */ /* 0x000fd40000000000 */
[----:B------:R-:W-:-:S13]  /*ba00*/  FSETP.GTU.AND P0, PT, |R31|, 1.469367938527859385e-39, PT ;  /* 0x001000001f00780b */ /* 0x000fda0003f0c200 */
[----:B------:R-:W-:Y:S05]  /*ba10*/  @P0 BRA `(.L_x_177) ;  /* 0x0000000000940947 */ /* 0x000fea0003800000 */
[----:B------:R-:W-:Y:S01]  /*ba20*/  DFMA R24, R32, -R24, R28 ;  /* 0x800000182018722b */ /* 0x000fe2000000001c */
[----:B------:R-:W-:-:S09]  /*ba30*/  IMAD.MOV.U32 R26, RZ, RZ, RZ ;  /* 0x000000ffff1a7224 */ /* 0x000fd200078e00ff */
[C---:B------:R-:W-:Y:S02]  /*ba40*/  FSETP.NEU.AND P0, PT, R25.reuse, RZ, PT ;  /* 0x000000ff1900720b */ /* 0x040fe40003f0d000 */
[----:B------:R-:W-:-:S04]  /*ba50*/  LOP3.LUT R29, R25, 0x80000000, R15, 0x48, !PT ;  /* 0x80000000191d7812 */ /* 0x000fc800078e480f */
[----:B------:R-:W-:-:S07]  /*ba60*/  LOP3.LUT R27, R29, R27, RZ, 0xfc, !PT ;  /* 0x0000001b1d1b7212 */ /* 0x000fce00078efcff */
[----:B------:R-:W-:Y:S05]  /*ba70*/  @!P0 BRA `(.L_x_177) ;  /* 0x00000000007c8947 */ /* 0x000fea0003800000 */
[----:B------:R-:W-:Y:S01]  /*ba80*/  IADD3 R15, PT, PT, -R34, RZ, RZ ;  /* 0x000000ff220f7210 */ /* 0x000fe20007ffe1ff */
[----:B------:R-:W-:Y:S01]  /*ba90*/  IMAD.MOV.U32 R14, RZ, RZ, RZ ;  /* 0x000000ffff0e7224 */ /* 0x000fe200078e00ff */
[----:B------:R-:W-:-:S05]  /*baa0*/  DMUL.RP R26, R32, R26 ;  /* 0x0000001a201a7228 */ /* 0x000fca0000008000 */
[----:B------:R-:W-:-:S05]  /*bab0*/  DFMA R14, R30, -R14, R32 ;  /* 0x8000000e1e0e722b */ /* 0x000fca0000000020 */
[----:B------:R-:W-:Y:S02]  /*bac0*/  LOP3.LUT R29, R27, R29, RZ, 0x3c, !PT ;  /* 0x0000001d1b1d7212 */ /* 0x000fe400078e3cff */
[----:B------:R-:W-:-:S04]  /*bad0*/  IADD3 R14, PT, PT, -R34, -0x43300000, RZ ;  /* 0xbcd00000220e7810 */ /* 0x000fc80007ffe1ff */
[----:B------:R-:W-:-:S04]  /*bae0*/  FSETP.NEU.AND P0, PT, |R15|, R14, PT ;  /* 0x0000000e0f00720b */ /* 0x000fc80003f0d200 */
[----:B------:R-:W-:Y:S02]  /*baf0*/  FSEL R30, R26, R30, !P0 ;  /* 0x0000001e1a1e7208 */ /* 0x000fe40004000000 */
[----:B------:R-:W-:Y:S01]  /*bb00*/  FSEL R31, R29, R31, !P0 ;  /* 0x0000001f1d1f7208 */ /* 0x000fe20004000000 */
[----:B------:R-:W-:Y:S06]  /*bb10*/  BRA `(.L_x_177) ;  /* 0x0000000000547947 */ /* 0x000fec0003800000 */
.L_x_176:
[----:B------:R-:W-:-:S14]  /*bb20*/  DSETP.NAN.AND P0, PT, R26, R26, PT ;  /* 0x0000001a1a00722a */ /* 0x000fdc0003f08000 */
[----:B------:R-:W-:Y:S05]  /*bb30*/  @P0 BRA `(.L_x_178) ;  /* 0x0000000000440947 */ /* 0x000fea0003800000 */
[----:B------:R-:W-:-:S14]  /*bb40*/  DSETP.NAN.AND P0, PT, R14, R14, PT ;  /* 0x0000000e0e00722a */ /* 0x000fdc0003f08000 */
[----:B------:R-:W-:Y:S05]  /*bb50*/  @P0 BRA `(.L_x_179) ;  /* 0x0000000000300947 */ /* 0x000fea0003800000 */
[----:B------:R-:W-:Y:S01]  /*bb60*/  ISETP.NE.AND P0, PT, R35, R34, PT ;  /* 0x000000222300720c */ /* 0x000fe20003f05270 */
[----:B------:R-:W-:Y:S02]  /*bb70*/  IMAD.MOV.U32 R30, RZ, RZ, 0x0 ;  /* 0x00000000ff1e7424 */ /* 0x000fe400078e00ff */
[----:B------:R-:W-:-:S10]  /*bb80*/  IMAD.MOV.U32 R31, RZ, RZ, -0x80000 ;  /* 0xfff80000ff1f7424 */ /* 0x000fd400078e00ff */
[----:B------:R-:W-:Y:S05]  /*bb90*/  @!P0 BRA `(.L_x_177) ;  /* 0x0000000000348947 */ /* 0x000fea0003800000 */
[----:B------:R-:W-:Y:S02]  /*bba0*/  ISETP.NE.AND P0, PT, R35, 0x7ff00000, PT ;  /* 0x7ff000002300780c */ /* 0x000fe40003f05270 */
[----:B------:R-:W-:Y:S02]  /*bbb0*/  LOP3.LUT R31, R27, 0x80000000, R15, 0x48, !PT ;  /* 0x800000001b1f7812 */ /* 0x000fe400078e480f */
[----:B------:R-:W-:-:S13]  /*bbc0*/  ISETP.EQ.OR P0, PT, R34, RZ, !P0 ;  /* 0x000000ff2200720c */ /* 0x000fda0004702670 */
[----:B------:R-:W-:Y:S01]  /*bbd0*/  @P0 LOP3.LUT R14, R31, 0x7ff00000, RZ, 0xfc, !PT ;  /* 0x7ff000001f0e0812 */ /* 0x000fe200078efcff */
[----:B------:R-:W-:Y:S02]  /*bbe0*/  @!P0 IMAD.MOV.U32 R30, RZ, RZ, RZ ;  /* 0x000000ffff1e8224 */ /* 0x000fe400078e00ff */
[----:B------:R-:W-:Y:S02]  /*bbf0*/  @P0 IMAD.MOV.U32 R30, RZ, RZ, RZ ;  /* 0x000000ffff1e0224 */ /* 0x000fe400078e00ff */
[----:B------:R-:W-:Y:S01]  /*bc00*/  @P0 IMAD.MOV.U32 R31, RZ, RZ, R14 ;  /* 0x000000ffff1f0224 */ /* 0x000fe200078e000e */
[----:B------:R-:W-:Y:S06]  /*bc10*/  BRA `(.L_x_177) ;  /* 0x0000000000147947 */ /* 0x000fec0003800000 */
.L_x_179:
[----:B------:R-:W-:Y:S02]  /*bc20*/  LOP3.LUT R31, R15, 0x80000, RZ, 0xfc, !PT ;  /* 0x000800000f1f7812 */ /* 0x000fe400078efcff */
[----:B------:R-:W-:Y:S01]  /*bc30*/  MOV R30, R14 ;  /* 0x0000000e001e7202 */ /* 0x000fe20000000f00 */
[----:B------:R-:W-:Y:S06]  /*bc40*/  BRA `(.L_x_177) ;  /* 0x0000000000087947 */ /* 0x000fec0003800000 */
.L_x_178:
[----:B------:R-:W-:Y:S01]  /*bc50*/  LOP3.LUT R31, R27, 0x80000, RZ, 0xfc, !PT ;  /* 0x000800001b1f7812 */ /* 0x000fe200078efcff */
[----:B------:R-:W-:-:S07]  /*bc60*/  IMAD.MOV.U32 R30, RZ, RZ, R26 ;  /* 0x000000ffff1e7224 */ /* 0x000fce00078e001a */
.L_x_177:
[----:B------:R-:W-:Y:S05]  /*bc70*/  BSYNC.RECONVERGENT B1 ;  /* 0x0000000000017941 */ /* 0x000fea0003800200 */
.L_x_175:
[----:B------:R-:W-:-:S04]  /*bc80*/  IMAD.MOV.U32 R37, RZ, RZ, 0x0 ;  /* 0x00000000ff257424 */ /* 0x000fc800078e00ff */
[----:B------:R-:W-:Y:S05]  /*bc90*/  RET.REL.NODEC R36 `(_Z4testPjjjPcifP7s_sceneP5s_camS0_i) ;  /* 0xffffff4024d87950 */ /* 0x000fea0003c3ffff */
        .weak           $__internal_1_$__cuda_sm20_sqrt_rn_f32_slowpath
        .type           $__internal_1_$__cuda_sm20_sqrt_rn_f32_slowpath,@function
        .size           $__internal_1_$__cuda_sm20_sqrt_rn_f32_slowpath,($__internal_2_$__cuda_sm3x_div_rn_noftz_f32_slowpath - $__internal_1_$__cuda_sm20_sqrt_rn_f32_slowpath)
$__internal_1_$__cuda_sm20_sqrt_rn_f32_slowpath:
[----:B------:R-:W-:-:S13]  /*bca0*/  LOP3.LUT P0, RZ, R11, 0x7fffffff, RZ, 0xc0, !PT ;  /* 0x7fffffff0bff7812 */ /* 0x000fda000780c0ff */
[----:B------:R-:W-:Y:S01]  /*bcb0*/  @!P0 IMAD.MOV.U32 R14, RZ, RZ, R11 ;  /* 0x000000ffff0e8224 */ /* 0x000fe200078e000b */
[----:B------:R-:W-:Y:S06]  /*bcc0*/  @!P0 BRA `(.L_x_180) ;  /* 0x0000000000408947 */ /* 0x000fec0003800000 */
[----:B------:R-:W-:-:S13]  /*bcd0*/  FSETP.GEU.FTZ.AND P0, PT, R11, RZ, PT ;  /* 0x000000ff0b00720b */ /* 0x000fda0003f1e000 */
[----:B------:R-:W-:Y:S01]  /*bce0*/  @!P0 IMAD.MOV.U32 R14, RZ, RZ, 0x7fffffff ;  /* 0x7fffffffff0e8424 */ /* 0x000fe200078e00ff */
[----:B------:R-:W-:Y:S06]  /*bcf0*/  @!P0 BRA `(.L_x_180) ;  /* 0x0000000000348947 */ /* 0x000fec0003800000 */
[----:B------:R-:W-:-:S13]  /*bd00*/  FSETP.GTU.FTZ.AND P0, PT, |R11|, +INF , PT ;  /* 0x7f8000000b00780b */ /* 0x000fda0003f1c200 */
[----:B------:R-:W-:Y:S01]  /*bd10*/  @P0 FADD.FTZ R14, R11, 1 ;  /* 0x3f8000000b0e0421 */ /* 0x000fe20000010000 */
[----:B------:R-:W-:Y:S06]  /*bd20*/  @P0 BRA `(.L_x_180) ;  /* 0x0000000000280947 */ /* 0x000fec0003800000 */
[----:B------:R-:W-:-:S13]  /*bd30*/  FSETP.NEU.FTZ.AND P0, PT, |R11|, +INF , PT ;  /* 0x7f8000000b00780b */ /* 0x000fda0003f1d200 */
[----:B------:R-:W-:-:S04]  /*bd40*/  @P0 FFMA R15, R11, 1.84467440737095516160e+19, RZ ;  /* 0x5f8000000b0f0823 */ /* 0x000fc800000000ff */
[----:B------:R-:W0:Y:S02]  /*bd50*/  @P0 MUFU.RSQ R14, R15 ;  /* 0x0000000f000e0308 */ /* 0x000e240000001400 */
[----:B0-----:R-:W-:Y:S01]  /*bd60*/  @P0 FMUL.FTZ R24, R15, R14 ;  /* 0x0000000e0f180220 */ /* 0x001fe20000410000 */
[----:B------:R-:W-:Y:S01]  /*bd70*/  @P0 FMUL.FTZ R26, R14, 0.5 ;  /* 0x3f0000000e1a0820 */ /* 0x000fe20000410000 */
[----:B------:R-:W-:Y:S02]  /*bd80*/  @!P0 IMAD.MOV.U32 R14, RZ, RZ, R11 ;  /* 0x000000ffff0e8224 */ /* 0x000fe400078e000b */
[----:B------:R-:W-:-:S04]  /*bd90*/  @P0 FADD.FTZ R25, -R24, -RZ ;  /* 0x800000ff18190221 */ /* 0x000fc80000010100 */
[----:B------:R-:W-:-:S04]  /*bda0*/  @P0 FFMA R25, R24, R25, R15 ;  /* 0x0000001918190223 */ /* 0x000fc8000000000f */
[----:B------:R-:W-:-:S04]  /*bdb0*/  @P0 FFMA R25, R25, R26, R24 ;  /* 0x0000001a19190223 */ /* 0x000fc80000000018 */
[----:B------:R-:W-:-:S07]  /*bdc0*/  @P0 FMUL.FTZ R14, R25, 2.3283064365386962891e-10 ;  /* 0x2f800000190e0820 */ /* 0x000fce0000410000 */
.L_x_180:
[----:B------:R-:W-:Y:S01]  /*bdd0*/  IMAD.MOV.U32 R11, RZ, RZ, R14 ;  /* 0x000000ffff0b7224 */ /* 0x000fe200078e000e */
[----:B------:R-:W-:Y:S01]  /*bde0*/  MOV R14, R27 ;  /* 0x0000001b000e7202 */ /* 0x000fe20000000f00 */
[----:B------:R-:W-:-:S04]  /*bdf0*/  IMAD.MOV.U32 R15, RZ, RZ, 0x0 ;  /* 0x00000000ff0f7424 */ /* 0x000fc800078e00ff */
[----:B------:R-:W-:Y:S05]  /*be00*/  RET.REL.NODEC R14 `(_Z4testPjjjPcifP7s_sceneP5s_camS0_i) ;  /* 0xffffff400e7c7950 */ /* 0x000fea0003c3ffff */
        .weak           $__internal_2_$__cuda_sm3x_div_rn_noftz_f32_slowpath
        .type           $__internal_2_$__cuda_sm3x_div_rn_noftz_f32_slowpath,@function
        .size           $__internal_2_$__cuda_sm3x_div_rn_noftz_f32_slowpath,(.L_x_195 - $__internal_2_$__cuda_sm3x_div_rn_noftz_f32_slowpath)
$__internal_2_$__cuda_sm3x_div_rn_noftz_f32_slowpath:
[----:B------:R-:W-:Y:S01]  /*be10*/  SHF.R.U32.HI R26, RZ, 0x17, R15 ;  /* 0x00000017ff1a7819 */ /* 0x000fe2000001160f */
[----:B------:R-:W-:Y:S01]  /*be20*/  BSSY.RECONVERGENT B0, `(.L_x_181) ;  /* 0x0000062000007945 */ /* 0x000fe20003800200 */
[----:B------:R-:W-:Y:S02]  /*be30*/  SHF.R.U32.HI R25, RZ, 0x17, R14 ;  /* 0x00000017ff197819 */ /* 0x000fe4000001160e */
[----:B------:R-:W-:Y:S02]  /*be40*/  LOP3.LUT R26, R26, 0xff, RZ, 0xc0, !PT ;  /* 0x000000ff1a1a7812 */ /* 0x000fe400078ec0ff */
[----:B------:R-:W-:-:S03]  /*be50*/  LOP3.LUT R29, R25, 0xff, RZ, 0xc0, !PT ;  /* 0x000000ff191d7812 */ /* 0x000fc600078ec0ff */
[----:B------:R-:W-:Y:S02]  /*be60*/  VIADD R30, R26, 0xffffffff ;  /* 0xffffffff1a1e7836 */ /* 0x000fe40000000000 */
[----:B------:R-:W-:-:S03]  /*be70*/  VIADD R28, R29, 0xffffffff ;  /* 0xffffffff1d1c7836 */ /* 0x000fc60000000000 */
[----:B------:R-:W-:-:S04]  /*be80*/  ISETP.GT.U32.AND P0, PT, R30, 0xfd, PT ;  /* 0x000000fd1e00780c */ /* 0x000fc80003f04070 */
[----:B------:R-:W-:-:S13]  /*be90*/  ISETP.GT.U32.OR P0, PT, R28, 0xfd, P0 ;  /* 0x000000fd1c00780c */ /* 0x000fda0000704470 */
[----:B------:R-:W-:Y:S01]  /*bea0*/  @!P0 IMAD.MOV.U32 R25, RZ, RZ, RZ ;  /* 0x000000ffff198224 */ /* 0x000fe200078e00ff */
[----:B------:R-:W-:Y:S06]  /*beb0*/  @!P0 BRA `(.L_x_182) ;  /* 0x00000000005c8947 */ /* 0x000fec0003800000 */
[----:B------:R-:W-:Y:S02]  /*bec0*/  FSETP.GTU.FTZ.AND P0, PT, |R14|, +INF , PT ;  /* 0x7f8000000e00780b */ /* 0x000fe40003f1c200 */
[----:B------:R-:W-:-:S04]  /*bed0*/  FSETP.GTU.FTZ.AND P2, PT, |R15|, +INF , PT ;  /* 0x7f8000000f00780b */ /* 0x000fc80003f5c200 */
[----:B------:R-:W-:-:S13]  /*bee0*/  PLOP3.LUT P0, PT, P0, P2, PT, 0xf8, 0x8f ;  /* 0x00000000008f781c */ /* 0x000fda0000705f70 */
[----:B------:R-:W-:Y:S05]  /*bef0*/  @P0 BRA `(.L_x_183) ;  /* 0x00000004004c0947 */ /* 0x000fea0003800000 */
[----:B------:R-:W-:-:S13]  /*bf00*/  LOP3.LUT P0, RZ, R15, 0x7fffffff, R14, 0xc8, !PT ;  /* 0x7fffffff0fff7812 */ /* 0x000fda000780c80e */
[----:B------:R-:W-:Y:S05]  /*bf10*/  @!P0 BRA `(.L_x_184) ;  /* 0x00000004003c8947 */ /* 0x000fea0003800000 */
[C---:B------:R-:W-:Y:S02]  /*bf20*/  FSETP.NEU.FTZ.AND P2, PT, |R14|.reuse, +INF , PT ;  /* 0x7f8000000e00780b */ /* 0x040fe40003f5d200 */
[----:B------:R-:W-:Y:S02]  /*bf30*/  FSETP.NEU.FTZ.AND P3, PT, |R15|, +INF , PT ;  /* 0x7f8000000f00780b */ /* 0x000fe40003f7d200 */
[----:B------:R-:W-:-:S11]  /*bf40*/  FSETP.NEU.FTZ.AND P0, PT, |R14|, +INF , PT ;  /* 0x7f8000000e00780b */ /* 0x000fd60003f1d200 */
[----:B------:R-:W-:Y:S05]  /*bf50*/  @!P3 BRA !P2, `(.L_x_184) ;  /* 0x00000004002cb947 */ /* 0x000fea0005000000 */
[----:B------:R-:W-:-:S04]  /*bf60*/  LOP3.LUT P2, RZ, R14, 0x7fffffff, RZ, 0xc0, !PT ;  /* 0x7fffffff0eff7812 */ /* 0x000fc8000784c0ff */
[----:B------:R-:W-:-:S13]  /*bf70*/  PLOP3.LUT P2, PT, P3, P2, PT, 0x2f, 0xf2 ;  /* 0x0000000000f2781c */ /* 0x000fda0001f44577 */
[----:B------:R-:W-:Y:S05]  /*bf80*/  @P2 BRA `(.L_x_185) ;  /* 0x0000000400182947 */ /* 0x000fea0003800000 */
[----:B------:R-:W-:-:S04]  /*bf90*/  LOP3.LUT P2, RZ, R15, 0x7fffffff, RZ, 0xc0, !PT ;  /* 0x7fffffff0fff7812 */ /* 0x000fc8000784c0ff */
[----:B------:R-:W-:-:S13]  /*bfa0*/  PLOP3.LUT P0, PT, P0, P2, PT, 0x2f, 0xf2 ;  /* 0x0000000000f2781c */ /* 0x000fda0000704577 */
[----:B------:R-:W-:Y:S05]  /*bfb0*/  @P0 BRA `(.L_x_186) ;  /* 0x0000000400000947 */ /* 0x000fea0003800000 */
[----:B------:R-:W-:Y:S02]  /*bfc0*/  ISETP.GE.AND P0, PT, R28, RZ, PT ;  /* 0x000000ff1c00720c */ /* 0x000fe40003f06270 */
[----:B------:R-:W-:-:S11]  /*bfd0*/  ISETP.GE.AND P2, PT, R30, RZ, PT ;  /* 0x000000ff1e00720c */ /* 0x000fd60003f46270 */
[----:B------:R-:W-:Y:S02]  /*bfe0*/  @P0 IMAD.MOV.U32 R25, RZ, RZ, RZ ;  /* 0x000000ffff190224 */ /* 0x000fe400078e00ff */
[----:B------:R-:W-:Y:S01]  /*bff0*/  @!P0 FFMA R14, R14, 1.84467440737095516160e+19, RZ ;  /* 0x5f8000000e0e8823 */ /* 0x000fe200000000ff */
[----:B------:R-:W-:Y:S02]  /*c000*/  @!P0 IMAD.MOV.U32 R25, RZ, RZ, -0x40 ;  /* 0xffffffc0ff198424 */ /* 0x000fe400078e00ff */
[----:B------:R-:W-:-:S03]  /*c010*/  @!P2 FFMA R15, R15, 1.84467440737095516160e+19, RZ ;  /* 0x5f8000000f0fa823 */ /* 0x000fc600000000ff */
[----:B------:R-:W-:-:S07]  /*c020*/  @!P2 IADD3 R25, PT, PT, R25, 0x40, RZ ;  /* 0x000000401919a810 */ /* 0x000fce0007ffe0ff */
.L_x_182:
[----:B------:R-:W-:Y:S01]  /*c030*/  LEA R28, R26, 0xc0800000, 0x17 ;  /* 0xc08000001a1c7811 */ /* 0x000fe200078eb8ff */
[----:B------:R-:W-:Y:S01]  /*c040*/  VIADD R29, R29, 0xffffff81 ;  /* 0xffffff811d1d7836 */ /* 0x000fe20000000000 */
[----:B------:R-:W-:Y:S03]  /*c050*/  BSSY.RECONVERGENT B1, `(.L_x_187) ;  /* 0x0000035000017945 */ /* 0x000fe60003800200 */
[----:B------:R-:W-:Y:S02]  /*c060*/  IMAD.IADD R28, R15, 0x1, -R28 ;  /* 0x000000010f1c7824 */ /* 0x000fe400078e0a1c */
[C---:B------:R-:W-:Y:S02]  /*c070*/  IMAD R14, R29.reuse, -0x800000, R14 ;  /* 0xff8000001d0e7824 */ /* 0x040fe400078e020e */
[----:B------:R0:W1:Y:S01]  /*c080*/  MUFU.RCP R15, R28 ;  /* 0x0000001c000f7308 */ /* 0x0000620000001000 */
[----:B------:R-:W-:Y:S01]  /*c090*/  FADD.FTZ R31, -R28, -RZ ;  /* 0x800000ff1c1f7221 */ /* 0x000fe20000010100 */
[----:B0-----:R-:W-:-:S05]  /*c0a0*/  IADD3 R28, PT, PT, R29, 0x7f, -R26 ;  /* 0x0000007f1d1c7810 */ /* 0x001fca0007ffe81a */
[----:B------:R-:W-:Y:S02]  /*c0b0*/  IMAD.IADD R25, R28, 0x1, R25 ;  /* 0x000000011c197824 */ /* 0x000fe400078e0219 */
[----:B-1----:R-:W-:-:S04]  /*c0c0*/  FFMA R30, R15, R31, 1 ;  /* 0x3f8000000f1e7423 */ /* 0x002fc8000000001f */
[----:B------:R-:W-:-:S04]  /*c0d0*/  FFMA R15, R15, R30, R15 ;  /* 0x0000001e0f0f7223 */ /* 0x000fc8000000000f */
[----:B------:R-:W-:-:S04]  /*c0e0*/  FFMA R30, R14, R15, RZ ;  /* 0x0000000f0e1e7223 */ /* 0x000fc800000000ff */
[----:B------:R-:W-:-:S04]  /*c0f0*/  FFMA R32, R31, R30, R14 ;  /* 0x0000001e1f207223 */ /* 0x000fc8000000000e */
[----:B------:R-:W-:-:S04]  /*c100*/  FFMA R32, R15, R32, R30 ;  /* 0x000000200f207223 */ /* 0x000fc8000000001e */
[----:B------:R-:W-:-:S04]  /*c110*/  FFMA R31, R31, R32, R14 ;  /* 0x000000201f1f7223 */ /* 0x000fc8000000000e */
[----:B------:R-:W-:-:S05]  /*c120*/  FFMA R14, R15, R31, R32 ;  /* 0x0000001f0f0e7223 */ /* 0x000fca0000000020 */
[----:B------:R-:W-:-:S04]  /*c130*/  SHF.R.U32.HI R26, RZ, 0x17, R14 ;  /* 0x00000017ff1a7819 */ /* 0x000fc8000001160e */
[----:B------:R-:W-:-:S05]  /*c140*/  LOP3.LUT R26, R26, 0xff, RZ, 0xc0, !PT ;  /* 0x000000ff1a1a7812 */ /* 0x000fca00078ec0ff */
[----:B------:R-:W-:-:S04]  /*c150*/  IMAD.IADD R29, R26, 0x1, R25 ;  /* 0x000000011a1d7824 */ /* 0x000fc800078e0219 */
[----:B------:R-:W-:-:S05]  /*c160*/  VIADD R26, R29, 0xffffffff ;  /* 0xffffffff1d1a7836 */ /* 0x000fca0000000000 */
[----:B------:R-:W-:-:S13]  /*c170*/  ISETP.GE.U32.AND P0, PT, R26, 0xfe, PT ;  /* 0x000000fe1a00780c */ /* 0x000fda0003f06070 */
[----:B------:R-:W-:Y:S05]  /*c180*/  @!P0 BRA `(.L_x_188) ;  /* 0x0000000000808947 */ /* 0x000fea0003800000 */
[----:B------:R-:W-:-:S13]  /*c190*/  ISETP.GT.AND P0, PT, R29, 0xfe, PT ;  /* 0x000000fe1d00780c */ /* 0x000fda0003f04270 */
[----:B------:R-:W-:Y:S05]  /*c1a0*/  @P0 BRA `(.L_x_189) ;  /* 0x00000000006c0947 */ /* 0x000fea0003800000 */
[----:B------:R-:W-:-:S13]  /*c1b0*/  ISETP.GE.AND P0, PT, R29, 0x1, PT ;  /* 0x000000011d00780c */ /* 0x000fda0003f06270 */
[----:B------:R-:W-:Y:S05]  /*c1c0*/  @P0 BRA `(.L_x_190) ;  /* 0x0000000000740947 */ /* 0x000fea0003800000 */
[----:B------:R-:W-:Y:S02]  /*c1d0*/  ISETP.GE.AND P0, PT, R29, -0x18, PT ;  /* 0xffffffe81d00780c */ /* 0x000fe40003f06270 */
[----:B------:R-:W-:-:S11]  /*c1e0*/  LOP3.LUT R14, R14, 0x80000000, RZ, 0xc0, !PT ;  /* 0x800000000e0e7812 */ /* 0x000fd600078ec0ff */
[----:B------:R-:W-:Y:S05]  /*c1f0*/  @!P0 BRA `(.L_x_190) ;  /* 0x0000000000688947 */ /* 0x000fea0003800000 */
[CCC-:B------:R-:W-:Y:S01]  /*c200*/  FFMA.RZ R25, R15.reuse, R31.reuse, R32.reuse ;  /* 0x0000001f0f197223 */ /* 0x1c0fe2000000c020 */
[-CC-:B------:R-:W-:Y:S01]  /*c210*/  FFMA.RM R26, R15, R31.reuse, R32.reuse ;  /* 0x0000001f0f1a7223 */ /* 0x180fe20000004020 */
[C---:B------:R-:W-:Y:S02]  /*c220*/  ISETP.NE.AND P3, PT, R29.reuse, RZ, PT ;  /* 0x000000ff1d00720c */ /* 0x040fe40003f65270 */
[----:B------:R-:W-:Y:S02]  /*c230*/  ISETP.NE.AND P2, PT, R29, RZ, PT ;  /* 0x000000ff1d00720c */ /* 0x000fe40003f45270 */
[----:B------:R-:W-:Y:S01]  /*c240*/  LOP3.LUT R28, R25, 0x7fffff, RZ, 0xc0, !PT ;  /* 0x007fffff191c7812 */ /* 0x000fe200078ec0ff */
[----:B------:R-:W-:Y:S01]  /*c250*/  FFMA.RP R25, R15, R31, R32 ;  /* 0x0000001f0f197223 */ /* 0x000fe20000008020 */
[C---:B------:R-:W-:Y:S01]  /*c260*/  VIADD R15, R29.reuse, 0x20 ;  /* 0x000000201d0f7836 */ /* 0x040fe20000000000 */
[----:B------:R-:W-:Y:S02]  /*c270*/  IADD3 R29, PT, PT, -R29, RZ, RZ ;  /* 0x000000ff1d1d7210 */ /* 0x000fe40007ffe1ff */
[----:B------:R-:W-:-:S02]  /*c280*/  LOP3.LUT R28, R28, 0x800000, RZ, 0xfc, !PT ;  /* 0x008000001c1c7812 */ /* 0x000fc400078efcff */
[----:B------:R-:W-:Y:S02]  /*c290*/  FSETP.NEU.FTZ.AND P0, PT, R25, R26, PT ;  /* 0x0000001a1900720b */ /* 0x000fe40003f1d000 */
[----:B------:R-:W-:Y:S02]  /*c2a0*/  SHF.L.U32 R15, R28, R15, RZ ;  /* 0x0000000f1c0f7219 */ /* 0x000fe400000006ff */
[----:B------:R-:W-:Y:S02]  /*c2b0*/  SEL R25, R29, RZ, P3 ;  /* 0x000000ff1d197207 */ /* 0x000fe40001800000 */
[----:B------:R-:W-:Y:S02]  /*c2c0*/  ISETP.NE.AND P2, PT, R15, RZ, P2 ;  /* 0x000000ff0f00720c */ /* 0x000fe40001745270 */
[----:B------:R-:W-:Y:S02]  /*c2d0*/  SHF.R.U32.HI R25, RZ, R25, R28 ;  /* 0x00000019ff197219 */ /* 0x000fe4000001161c */
[----:B------:R-:W-:-:S02]  /*c2e0*/  PLOP3.LUT P0, PT, P0, P2, PT, 0xf8, 0x8f ;  /* 0x00000000008f781c */ /* 0x000fc40000705f70 */
[----:B------:R-:W-:Y:S02]  /*c2f0*/  SHF.R.U32.HI R26, RZ, 0x1, R25 ;  /* 0x00000001ff1a7819 */ /* 0x000fe40000011619 */
[----:B------:R-:W-:-:S04]  /*c300*/  SEL R15, RZ, 0x1, !P0 ;  /* 0x00000001ff0f7807 */ /* 0x000fc80004000000 */
[----:B------:R-:W-:-:S04]  /*c310*/  LOP3.LUT R28, R15, 0x1, R26, 0xf8, !PT ;  /* 0x000000010f1c7812 */ /* 0x000fc800078ef81a */
[----:B------:R-:W-:-:S05]  /*c320*/  LOP3.LUT R25, R28, R25, RZ, 0xc0, !PT ;  /* 0x000000191c197212 */ /* 0x000fca00078ec0ff */
[----:B------:R-:W-:-:S05]  /*c330*/  IMAD.IADD R25, R26, 0x1, R25 ;  /* 0x000000011a197824 */ /* 0x000fca00078e0219 */
[----:B------:R-:W-:Y:S01]  /*c340*/  LOP3.LUT R14, R25, R14, RZ, 0xfc, !PT ;  /* 0x0000000e190e7212 */ /* 0x000fe200078efcff */
[----:B------:R-:W-:Y:S06]  /*c350*/  BRA `(.L_x_190) ;  /* 0x0000000000107947 */ /* 0x000fec0003800000 */
.L_x_189:
[----:B------:R-:W-:-:S04]  /*c360*/  LOP3.LUT R14, R14, 0x80000000, RZ, 0xc0, !PT ;  /* 0x800000000e0e7812 */ /* 0x000fc800078ec0ff */
[----:B------:R-:W-:Y:S01]  /*c370*/  LOP3.LUT R14, R14, 0x7f800000, RZ, 0xfc, !PT ;  /* 0x7f8000000e0e7812 */ /* 0x000fe200078efcff */
[----:B------:R-:W-:Y:S06]  /*c380*/  BRA `(.L_x_190) ;  /* 0x0000000000047947 */ /* 0x000fec0003800000 */
.L_x_188:
[----:B------:R-:W-:-:S07]  /*c390*/  IMAD R14, R25, 0x800000, R14 ;  /* 0x00800000190e7824 */ /* 0x000fce00078e020e */
.L_x_190:
[----:B------:R-:W-:Y:S05]  /*c3a0*/  BSYNC.RECONVERGENT B1 ;  /* 0x0000000000017941 */ /* 0x000fea0003800200 */
.L_x_187:
[----:B------:R-:W-:Y:S05]  /*c3b0*/  BRA `(.L_x_191) ;  /* 0x0000000000207947 */ /* 0x000fea0003800000 */
.L_x_186:
[----:B------:R-:W-:-:S04]  /*c3c0*/  LOP3.LUT R14, R15, 0x80000000, R14, 0x48, !PT ;  /* 0x800000000f0e7812 */ /* 0x000fc800078e480e */
[----:B------:R-:W-:Y:S01]  /*c3d0*/  LOP3.LUT R14, R14, 0x7f800000, RZ, 0xfc, !PT ;  /* 0x7f8000000e0e7812 */ /* 0x000fe200078efcff */
[----:B------:R-:W-:Y:S06]  /*c3e0*/  BRA `(.L_x_191) ;  /* 0x0000000000147947 */ /* 0x000fec0003800000 */
.L_x_185:
[----:B------:R-:W-:Y:S01]  /*c3f0*/  LOP3.LUT R14, R15, 0x80000000, R14, 0x48, !PT ;  /* 0x800000000f0e7812 */ /* 0x000fe200078e480e */
[----:B------:R-:W-:Y:S06]  /*c400*/  BRA `(.L_x_191) ;  /* 0x00000000000c7947 */ /* 0x000fec0003800000 */
.L_x_184:
[----:B------:R-:W0:Y:S01]  /*c410*/  MUFU.RSQ R14, -QNAN ;  /* 0xffc00000000e7908 */ /* 0x000e220000001400 */
[----:B------:R-:W-:Y:S05]  /*c420*/  BRA `(.L_x_191) ;  /* 0x0000000000047947 */ /* 0x000fea0003800000 */
.L_x_183:
[----:B------:R-:W-:-:S07]  /*c430*/  FADD.FTZ R14, R14, R15 ;  /* 0x0000000f0e0e7221 */ /* 0x000fce0000010000 */
.L_x_191:
[----:B------:R-:W-:Y:S05]  /*c440*/  BSYNC.RECONVERGENT B0 ;  /* 0x0000000000007941 */ /* 0x000fea0003800200 */
.L_x_181:
[----:B0-----:R-:W-:Y:S02]  /*c450*/  IMAD.MOV.U32 R25, RZ, RZ, R14 ;  /* 0x000000ffff197224 */ /* 0x001fe400078e000e */
[----:B------:R-:W-:Y:S02]  /*c460*/  IMAD.MOV.U32 R14, RZ, RZ, R24 ;  /* 0x000000ffff0e7224 */ /* 0x000fe400078e0018 */
[----:B------:R-:W-:-:S04]  /*c470*/  IMAD.MOV.U32 R15, RZ, RZ, 0x0 ;  /* 0x00000000ff0f7424 */ /* 0x000fc800078e00ff */
[----:B------:R-:W-:Y:S05]  /*c480*/  RET.REL.NODEC R14 `(_Z4testPjjjPcifP7s_sceneP5s_camS0_i) ;  /* 0xffffff380edc7950 */ /* 0x000fea0003c3ffff */
.L_x_192:
[----:B------:R-:W-:-:S00]  /*c490*/  BRA `(.L_x_192) ;  /* 0xfffffffc00fc7947 */ /* 0x000fc0000383ffff */
[----:B------:R-:W-:-:S00]  /*c4a0*/  NOP ;  /* 0x0000000000007918 */ /* 0x000fc00000000000 */
        /* <DEDUP_REMOVED lines=13> */
.L_x_195:


//--------------------- .nv.global.init           --------------------------
	.section	.nv.global.init,"aw",@progbits
	.align	4
.nv.global.init:
	.type		__cudart_i2opi_f,@object
	.size		__cudart_i2opi_f,($str - __cudart_i2opi_f)
__cudart_i2opi_f:
        /*0000*/ 	.byte	0x41, 0x90, 0x43, 0x3c, 0x99, 0x95, 0x62, 0xdb, 0xc0, 0xdd, 0x34, 0xf5, 0xd1, 0x57, 0x27, 0xfc
        /*0010*/ 	.byte	0x29, 0x15, 0x44, 0x4e, 0x6e, 0x83, 0xf9, 0xa2
	.type		$str,@object
	.size		$str,(.L_0 - $str)
$str:
        /*0018*/ 	.byte	0x25, 0x78, 0x0a, 0x00
.L_0:


//--------------------- .nv.shared.reserved.0     --------------------------
	.section	.nv.shared.reserved.0,"aw",@nobits
	.weak		__nv_reservedSMEM_offset_0_alias
	.size		__nv_reservedSMEM_offset_0_alias, 0, 64
	.other		__nv_reservedSMEM_offset_0_alias,@"STO_CUDA_RESERVED_SHARED STV_DEFAULT"
__nv_reservedSMEM_offset_0_alias:
	.zero		0
	.zero		64


//--------------------- .nv.constant0._Z4testPjjjPcifP7s_sceneP5s_camS0_i --------------------------
	.section	.nv.constant0._Z4testPjjjPcifP7s_sceneP5s_camS0_i,"a",@progbits
	.sectionflags	@""
	.align	4
.nv.constant0._Z4testPjjjPcifP7s_sceneP5s_camS0_i:
	.zero		956


//--------------------- SYMBOLS --------------------------

	.type		.nv.reservedSmem.offset0,@object
	.size		.nv.reservedSmem.offset0,0x4
	.type		vprintf,@function
